def attn_fwd(
    Q,
    K,
    V,
    Out,
    Lse,
    sm_scale,
    stride_qz,
    stride_qh,
    stride_qm,
    stride_qk,
    stride_kz,
    stride_kh,
    stride_kn,
    stride_kk,
    stride_vz,
    stride_vh,
    stride_vn,
    stride_vk,
    stride_oz,
    stride_oh,
    stride_om,
    stride_ok,
    seqlen_q,
    seqlen_k,
    BLOCK_M: tl.constexpr,
    BLOCK_N: tl.constexpr,
    HEAD_DIM: tl.constexpr,
    CAUSAL: tl.constexpr,
):
    start_m = tl.program_id(0)
    off_hz = tl.program_id(1)
    q_off = off_hz * stride_qh
    k_off = off_hz * stride_kh
    v_off = off_hz * stride_vh
    offs_m = start_m * BLOCK_M + tl.arange(0, BLOCK_M)
    offs_d = tl.arange(0, HEAD_DIM)
    offs_n = tl.arange(0, BLOCK_N)
    q_ptrs = Q + q_off + offs_m[:, None] * stride_qm + offs_d[None, :] * stride_qk
    k_ptrs = K + k_off + offs_d[:, None] * stride_kk + offs_n[None, :] * stride_kn
    v_ptrs = V + v_off + offs_n[:, None] * stride_vn + offs_d[None, :] * stride_vk
    m_i = tl.full([BLOCK_M], float("-inf"), dtype=tl.float32)
    l_i = tl.zeros([BLOCK_M], dtype=tl.float32) + 1.0
    acc = tl.zeros([BLOCK_M, HEAD_DIM], dtype=tl.float32)
    q = tl.load(q_ptrs)
    acc, l_i, m_i = _attn_fwd_inner(
        acc,
        l_i,
        m_i,
        q,
        k_ptrs,
        v_ptrs,
        sm_scale,
        stride_kn,
        stride_vn,
        start_m,
        seqlen_k,
        BLOCK_M,
        BLOCK_N,
        HEAD_DIM,
        CAUSAL,
    )
    acc = acc / l_i[:, None]
    lse = m_i + tl.math.log2(l_i) / 1.4426950408889634
    o_ptrs = (
        Out
        + off_hz * stride_oh
        + offs_m[:, None] * stride_om
        + offs_d[None, :] * stride_ok
    )
    tl.store(o_ptrs, acc.to(Out.dtype.element_ty))
    tl.store(Lse + off_hz * seqlen_q + offs_m, lse)

# config = {"BLOCK_M": 64, "BLOCK_N": 128, "HEAD_DIM": 32, "arch": "sm_100", "causal": false, "dtype": "fp8e4m3", "num_stages": 3, "num_warps": 8}
# arch = sm_100


// ===== COMPILED SASS (sm_100a) =====

	.target	sm_100a

	.elftype	@"ET_EXEC"


//--------------------- .note.nv.tkinfo           --------------------------
	.section	.note.nv.tkinfo,"",@"SHT_NOTE"
	.sectionflags	@"SHF_NOTE_NV_TKINFO"
	.tkinfo
        /*0018*/ 	.word	0x00000081
        /*0030*/ 	.string	""
        /*0030*/ 	.string	"ptxas-blackwell"
        /*0030*/ 	.string	"Cuda compilation tools, release 12.9, V12.9.86"
        /*0030*/ 	.string	"Build cuda_12.9.r12.9/compiler.36037853_0"
        /*0030*/ 	.string	"-v  -suppress-debug-info  -lineinfo  -arch sm_100a "



//--------------------- .note.nv.cuver            --------------------------
	.section	.note.nv.cuver,"",@"SHT_NOTE"
	.sectionflags	@"SHF_NOTE_NV_CUVER"
        /*0018*/ 	.short	0x0001
        /*001a*/ 	.short	0x0064
        /*001c*/ 	.short	0x0001
        /*001e*/ 	.short	0x0000
        /*0020*/ 	.short	0x0001
        /*0022*/ 	.short	0x0000


//--------------------- .nv.info                  --------------------------
	.section	.nv.info,"",@"SHT_CUDA_INFO"
	.align	4


	//----- nvinfo : EIATTR_REGCOUNT
	.align		4
        /*0000*/ 	.byte	0x04, 0x2f
        /*0002*/ 	.short	(.L_5 - .L_4)
	.align		4
.L_4:
        /*0004*/ 	.word	index@(attn_fwd)
        /*0008*/ 	.word	0x00000093


	//----- nvinfo : EIATTR_FRAME_SIZE
	.align		4
.L_5:
        /*000c*/ 	.byte	0x04, 0x11
        /*000e*/ 	.short	(.L_7 - .L_6)
	.align		4
.L_6:
        /*0010*/ 	.word	index@($__internal_2_$__cuda_sm10x_tcgen05_guardrail_trap_unallocated_columns_being_dealloced)
        /*0014*/ 	.word	0x00000000


	//----- nvinfo : EIATTR_FRAME_SIZE
	.align		4
.L_7:
        /*0018*/ 	.byte	0x04, 0x11
        /*001a*/ 	.short	(.L_9 - .L_8)
	.align		4
.L_8:
        /*001c*/ 	.word	index@($__internal_1_$__cuda_sm10x_tcgen05_guardrail_trap_phase_invalid_during_alloc)
        /*0020*/ 	.word	0x00000000


	//----- nvinfo : EIATTR_FRAME_SIZE
	.align		4
.L_9:
        /*0024*/ 	.byte	0x04, 0x11
        /*0026*/ 	.short	(.L_11 - .L_10)
	.align		4
.L_10:
        /*0028*/ 	.word	index@($__internal_0_$__cuda_sm10x_tcgen05_guardrail_trap_col_being_dealloced_not_returned_by_alloc)
        /*002c*/ 	.word	0x00000000


	//----- nvinfo : EIATTR_FRAME_SIZE
	.align		4
.L_11:
        /*0030*/ 	.byte	0x04, 0x11
        /*0032*/ 	.short	(.L_13 - .L_12)
	.align		4
.L_12:
        /*0034*/ 	.word	index@(attn_fwd)
        /*0038*/ 	.word	0x00000000


	//----- nvinfo : EIATTR_MIN_STACK_SIZE
	.align		4
.L_13:
        /*003c*/ 	.byte	0x04, 0x12
        /*003e*/ 	.short	(.L_15 - .L_14)
	.align		4
.L_14:
        /*0040*/ 	.word	index@(attn_fwd)
        /*0044*/ 	.word	0x00000000
.L_15:


//--------------------- .nv.info.attn_fwd         --------------------------
	.section	.nv.info.attn_fwd,"",@"SHT_CUDA_INFO"
	.sectionflags	@""
	.align	4


	//----- nvinfo : EIATTR_CUDA_API_VERSION
	.align		4
        /*0000*/ 	.byte	0x04, 0x37
        /*0002*/ 	.short	(.L_17 - .L_16)
.L_16:
        /*0004*/ 	.word	0x00000081


	//----- nvinfo : EIATTR_KPARAM_INFO
	.align		4
.L_17:
        /*0008*/ 	.byte	0x04, 0x17
        /*000a*/ 	.short	(.L_19 - .L_18)
.L_18:
        /*000c*/ 	.word	0x00000000
        /*0010*/ 	.short	0x0019
        /*0012*/ 	.short	0x0080
        /*0014*/ 	.byte	0x00, 0xf4, 0x21, 0x00


	//----- nvinfo : EIATTR_KPARAM_INFO
	.align		4
.L_19:
        /*0018*/ 	.byte	0x04, 0x17
        /*001a*/ 	.short	(.L_21 - .L_20)
.L_20:
        /*001c*/ 	.word	0x00000000
        /*0020*/ 	.short	0x0018
        /*0022*/ 	.short	0x0078
        /*0024*/ 	.byte	0x00, 0xf4, 0x21, 0x00


	//----- nvinfo : EIATTR_KPARAM_INFO
	.align		4
.L_21:
        /*0028*/ 	.byte	0x04, 0x17
        /*002a*/ 	.short	(.L_23 - .L_22)
.L_22:
        /*002c*/ 	.word	0x00000000
        /*0030*/ 	.short	0x0017
        /*0032*/ 	.short	0x0070
        /*0034*/ 	.byte	0x00, 0xf0, 0x11, 0x00


	//----- nvinfo : EIATTR_KPARAM_INFO
	.align		4
.L_23:
        /*0038*/ 	.byte	0x04, 0x17
        /*003a*/ 	.short	(.L_25 - .L_24)
.L_24:
        /*003c*/ 	.word	0x00000000
        /*0040*/ 	.short	0x0016
        /*0042*/ 	.short	0x006c
        /*0044*/ 	.byte	0x00, 0xf0, 0x11, 0x00


	//----- nvinfo : EIATTR_KPARAM_INFO
	.align		4
.L_25:
        /*0048*/ 	.byte	0x04, 0x17
        /*004a*/ 	.short	(.L_27 - .L_26)
.L_26:
        /*004c*/ 	.word	0x00000000
        /*0050*/ 	.short	0x0015
        /*0052*/ 	.short	0x0068
        /*0054*/ 	.byte	0x00, 0xf0, 0x11, 0x00


	//----- nvinfo : EIATTR_KPARAM_INFO
	.align		4
.L_27:
        /*0058*/ 	.byte	0x04, 0x17
        /*005a*/ 	.short	(.L_29 - .L_28)
.L_28:
        /*005c*/ 	.word	0x00000000
        /*0060*/ 	.short	0x0014
        /*0062*/ 	.short	0x0064
        /*0064*/ 	.byte	0x00, 0xf0, 0x11, 0x00


	//----- nvinfo : EIATTR_KPARAM_INFO
	.align		4
.L_29:
        /*0068*/ 	.byte	0x04, 0x17
        /*006a*/ 	.short	(.L_31 - .L_30)
.L_30:
        /*006c*/ 	.word	0x00000000
        /*0070*/ 	.short	0x0013
        /*0072*/ 	.short	0x0060
        /*0074*/ 	.byte	0x00, 0xf0, 0x11, 0x00


	//----- nvinfo : EIATTR_KPARAM_INFO
	.align		4
.L_31:
        /*0078*/ 	.byte	0x04, 0x17
        /*007a*/ 	.short	(.L_33 - .L_32)
.L_32:
        /*007c*/ 	.word	0x00000000
        /*0080*/ 	.short	0x0012
        /*0082*/ 	.short	0x005c
        /*0084*/ 	.byte	0x00, 0xf0, 0x11, 0x00


	//----- nvinfo : EIATTR_KPARAM_INFO
	.align		4
.L_33:
        /*0088*/ 	.byte	0x04, 0x17
        /*008a*/ 	.short	(.L_35 - .L_34)
.L_34:
        /*008c*/ 	.word	0x00000000
        /*0090*/ 	.short	0x0011
        /*0092*/ 	.short	0x0058
        /*0094*/ 	.byte	0x00, 0xf0, 0x11, 0x00


	//----- nvinfo : EIATTR_KPARAM_INFO
	.align		4
.L_35:
        /*0098*/ 	.byte	0x04, 0x17
        /*009a*/ 	.short	(.L_37 - .L_36)
.L_36:
        /*009c*/ 	.word	0x00000000
        /*00a0*/ 	.short	0x0010
        /*00a2*/ 	.short	0x0054
        /*00a4*/ 	.byte	0x00, 0xf0, 0x11, 0x00


	//----- nvinfo : EIATTR_KPARAM_INFO
	.align		4
.L_37:
        /*00a8*/ 	.byte	0x04, 0x17
        /*00aa*/ 	.short	(.L_39 - .L_38)
.L_38:
        /*00ac*/ 	.word	0x00000000
        /*00b0*/ 	.short	0x000f
        /*00b2*/ 	.short	0x0050
        /*00b4*/ 	.byte	0x00, 0xf0, 0x11, 0x00


	//----- nvinfo : EIATTR_KPARAM_INFO
	.align		4
.L_39:
        /*00b8*/ 	.byte	0x04, 0x17
        /*00ba*/ 	.short	(.L_41 - .L_40)
.L_40:
        /*00bc*/ 	.word	0x00000000
        /*00c0*/ 	.short	0x000e
        /*00c2*/ 	.short	0x004c
        /*00c4*/ 	.byte	0x00, 0xf0, 0x11, 0x00


	//----- nvinfo : EIATTR_KPARAM_INFO
	.align		4
.L_41:
        /*00c8*/ 	.byte	0x04, 0x17
        /*00ca*/ 	.short	(.L_43 - .L_42)
.L_42:
        /*00cc*/ 	.word	0x00000000
        /*00d0*/ 	.short	0x000d
        /*00d2*/ 	.short	0x0048
        /*00d4*/ 	.byte	0x00, 0xf0, 0x11, 0x00


	//----- nvinfo : EIATTR_KPARAM_INFO
	.align		4
.L_43:
        /*00d8*/ 	.byte	0x04, 0x17
        /*00da*/ 	.short	(.L_45 - .L_44)
.L_44:
        /*00dc*/ 	.word	0x00000000
        /*00e0*/ 	.short	0x000c
        /*00e2*/ 	.short	0x0044
        /*00e4*/ 	.byte	0x00, 0xf0, 0x11, 0x00


	//----- nvinfo : EIATTR_KPARAM_INFO
	.align		4
.L_45:
        /*00e8*/ 	.byte	0x04, 0x17
        /*00ea*/ 	.short	(.L_47 - .L_46)
.L_46:
        /*00ec*/ 	.word	0x00000000
        /*00f0*/ 	.short	0x000b
        /*00f2*/ 	.short	0x0040
        /*00f4*/ 	.byte	0x00, 0xf0, 0x11, 0x00


	//----- nvinfo : EIATTR_KPARAM_INFO
	.align		4
.L_47:
        /*00f8*/ 	.byte	0x04, 0x17
        /*00fa*/ 	.short	(.L_49 - .L_48)
.L_48:
        /*00fc*/ 	.word	0x00000000
        /*0100*/ 	.short	0x000a
        /*0102*/ 	.short	0x003c
        /*0104*/ 	.byte	0x00, 0xf0, 0x11, 0x00


	//----- nvinfo : EIATTR_KPARAM_INFO
	.align		4
.L_49:
        /*0108*/ 	.byte	0x04, 0x17
        /*010a*/ 	.short	(.L_51 - .L_50)
.L_50:
        /*010c*/ 	.word	0x00000000
        /*0110*/ 	.short	0x0009
        /*0112*/ 	.short	0x0038
        /*0114*/ 	.byte	0x00, 0xf0, 0x11, 0x00


	//----- nvinfo : EIATTR_KPARAM_INFO
	.align		4
.L_51:
        /*0118*/ 	.byte	0x04, 0x17
        /*011a*/ 	.short	(.L_53 - .L_52)
.L_52:
        /*011c*/ 	.word	0x00000000
        /*0120*/ 	.short	0x0008
        /*0122*/ 	.short	0x0034
        /*0124*/ 	.byte	0x00, 0xf0, 0x11, 0x00


	//----- nvinfo : EIATTR_KPARAM_INFO
	.align		4
.L_53:
        /*0128*/ 	.byte	0x04, 0x17
        /*012a*/ 	.short	(.L_55 - .L_54)
.L_54:
        /*012c*/ 	.word	0x00000000
        /*0130*/ 	.short	0x0007
        /*0132*/ 	.short	0x0030
        /*0134*/ 	.byte	0x00, 0xf0, 0x11, 0x00


	//----- nvinfo : EIATTR_KPARAM_INFO
	.align		4
.L_55:
        /*0138*/ 	.byte	0x04, 0x17
        /*013a*/ 	.short	(.L_57 - .L_56)
.L_56:
        /*013c*/ 	.word	0x00000000
        /*0140*/ 	.short	0x0006
        /*0142*/ 	.short	0x002c
        /*0144*/ 	.byte	0x00, 0xf0, 0x11, 0x00


	//----- nvinfo : EIATTR_KPARAM_INFO
	.align		4
.L_57:
        /*0148*/ 	.byte	0x04, 0x17
        /*014a*/ 	.short	(.L_59 - .L_58)
.L_58:
        /*014c*/ 	.word	0x00000000
        /*0150*/ 	.short	0x0005
        /*0152*/ 	.short	0x0028
        /*0154*/ 	.byte	0x00, 0xf0, 0x11, 0x00


	//----- nvinfo : EIATTR_KPARAM_INFO
	.align		4
.L_59:
        /*0158*/ 	.byte	0x04, 0x17
        /*015a*/ 	.short	(.L_61 - .L_60)
.L_60:
        /*015c*/ 	.word	0x00000000
        /*0160*/ 	.short	0x0004
        /*0162*/ 	.short	0x0020
        /*0164*/ 	.byte	0x00, 0xf4, 0x21, 0x00


	//----- nvinfo : EIATTR_KPARAM_INFO
	.align		4
.L_61:
        /*0168*/ 	.byte	0x04, 0x17
        /*016a*/ 	.short	(.L_63 - .L_62)
.L_62:
        /*016c*/ 	.word	0x00000000
        /*0170*/ 	.short	0x0003
        /*0172*/ 	.short	0x0018
        /*0174*/ 	.byte	0x00, 0xf4, 0x21, 0x00


	//----- nvinfo : EIATTR_KPARAM_INFO
	.align		4
.L_63:
        /*0178*/ 	.byte	0x04, 0x17
        /*017a*/ 	.short	(.L_65 - .L_64)
.L_64:
        /*017c*/ 	.word	0x00000000
        /*0180*/ 	.short	0x0002
        /*0182*/ 	.short	0x0010
        /*0184*/ 	.byte	0x00, 0xf4, 0x21, 0x00


	//----- nvinfo : EIATTR_KPARAM_INFO
	.align		4
.L_65:
        /*0188*/ 	.byte	0x04, 0x17
        /*018a*/ 	.short	(.L_67 - .L_66)
.L_66:
        /*018c*/ 	.word	0x00000000
        /*0190*/ 	.short	0x0001
        /*0192*/ 	.short	0x0008
        /*0194*/ 	.byte	0x00, 0xf4, 0x21, 0x00


	//----- nvinfo : EIATTR_KPARAM_INFO
	.align		4
.L_67:
        /*0198*/ 	.byte	0x04, 0x17
        /*019a*/ 	.short	(.L_69 - .L_68)
.L_68:
        /*019c*/ 	.word	0x00000000
        /*01a0*/ 	.short	0x0000
        /*01a2*/ 	.short	0x0000
        /*01a4*/ 	.byte	0x00, 0xf4, 0x21, 0x00


	//----- nvinfo : EIATTR_AT_ENTRY_FRAGMENTS
	.align		4
.L_69:
        /*01a8*/ 	.byte	0x04, 0x4f
        /*01aa*/ 	.short	(.L_71 - .L_70)


	//   ....[0]....
.L_70:
        /*01ac*/ 	.word	0x00000004


	//----- nvinfo : EIATTR_RESERVED_SMEM_USED
	.align		4
.L_71:
        /*01b0*/ 	.byte	0x01, 0x41
	.zero		2


	//----- nvinfo : EIATTR_SPARSE_MMA_MASK
	.align		4
        /*01b4*/ 	.byte	0x03, 0x50
        /*01b6*/ 	.short	0x0000


	//----- nvinfo : EIATTR_TCGEN05_1CTA_USED
	.align		4
        /*01b8*/ 	.byte	0x01, 0x51
	.zero		2


	//----- nvinfo : EIATTR_MAXREG_COUNT
	.align		4
        /*01bc*/ 	.byte	0x03, 0x1b
        /*01be*/ 	.short	0x00ff


	//----- nvinfo : EIATTR_NUM_BARRIERS
	.align		4
        /*01c0*/ 	.byte	0x02, 0x4c
        /*01c2*/ 	.byte	0x01
	.zero		1


	//----- nvinfo : EIATTR_INT_WARP_WIDE_INSTR_OFFSETS
	.align		4
        /*01c4*/ 	.byte	0x04, 0x31
        /*01c6*/ 	.short	(.L_73 - .L_72)


	//   ....[0]....
.L_72:
        /*01c8*/ 	.word	0x00000c00


	//   ....[1]....
        /*01cc*/ 	.word	0x00000cc0


	//   ....[2]....
        /*01d0*/ 	.word	0x00000fa0


	//   ....[3]....
        /*01d4*/ 	.word	0x00001030


	//   ....[4]....
        /*01d8*/ 	.word	0x00003210


	//   ....[5]....
        /*01dc*/ 	.word	0x00005840


	//   ....[6]....
        /*01e0*/ 	.word	0x00005890


	//----- nvinfo : EIATTR_COOP_GROUP_MASK_REGIDS
	.align		4
.L_73:
        /*01e4*/ 	.byte	0x04, 0x29
        /*01e6*/ 	.short	(.L_75 - .L_74)


	//   ....[0]....
.L_74:
        /*01e8*/ 	.word	0xffffffff


	//   ....[1]....
        /*01ec*/ 	.word	0xffffffff


	//   ....[2]....
        /*01f0*/ 	.word	0xffffffff


	//   ....[3]....
        /*01f4*/ 	.word	0xffffffff


	//   ....[4]....
        /*01f8*/ 	.word	0xffffffff


	//   ....[5]....
        /*01fc*/ 	.word	0xffffffff


	//   ....[6]....
        /*0200*/ 	.word	0xffffffff


	//   ....[7]....
        /*0204*/ 	.word	0xffffffff


	//   ....[8]....
        /*0208*/ 	.word	0xffffffff


	//   ....[9]....
        /*020c*/ 	.word	0xffffffff


	//   ....[10]....
        /*0210*/ 	.word	0xffffffff


	//   ....[11]....
        /*0214*/ 	.word	0xffffffff


	//----- nvinfo : EIATTR_COOP_GROUP_INSTR_OFFSETS
	.align		4
.L_75:
        /*0218*/ 	.byte	0x04, 0x28
        /*021a*/ 	.short	(.L_77 - .L_76)


	//   ....[0]....
.L_76:
        /*021c*/ 	.word	0x00000050


	//   ....[1]....
        /*0220*/ 	.word	0x00000310


	//   ....[2]....
        /*0224*/ 	.word	0x00001740


	//   ....[3]....
        /*0228*/ 	.word	0x00001ac0


	//   ....[4]....
        /*022c*/ 	.word	0x000023b0


	//   ....[5]....
        /*0230*/ 	.word	0x00002410


	//   ....[6]....
        /*0234*/ 	.word	0x00003800


	//   ....[7]....
        /*0238*/ 	.word	0x00003850


	//   ....[8]....
        /*023c*/ 	.word	0x000040b0


	//   ....[9]....
        /*0240*/ 	.word	0x00004110


	//   ....[10]....
        /*0244*/ 	.word	0x000056d0


	//   ....[11]....
        /*0248*/ 	.word	0x00005940


	//----- nvinfo : EIATTR_VRC_CTA_INIT_COUNT
	.align		4
.L_77:
        /*024c*/ 	.byte	0x02, 0x4a
        /*024e*/ 	.byte	0x80
	.zero		1


	//----- nvinfo : EIATTR_MBARRIER_INSTR_OFFSETS
	.align		4
        /*0250*/ 	.byte	0x04, 0x39
        /*0252*/ 	.short	(.L_79 - .L_78)


	//   ....[0]....
.L_78:
        /*0254*/ 	.word	0x00000da0
        /*0258*/ 	.word	0x000000ff
        /*025c*/ 	.word	0x00000000
        /*0260*/ 	.short	0x0100
        /*0262*/ 	.byte	0x0d
	.zero		1


	//   ....[1]....
        /*0264*/ 	.word	0x00001020
        /*0268*/ 	.word	0x000000ff
        /*026c*/ 	.word	0x00005808
        /*0270*/ 	.short	0x0100
        /*0272*/ 	.byte	0x0b
	.zero		1


	//   ....[2]....
        /*0274*/ 	.word	0x00001180
        /*0278*/ 	.word	0x000000ff
        /*027c*/ 	.word	0x00003000
        /*0280*/ 	.short	0x0100
        /*0282*/ 	.byte	0x0b
	.zero		1


	//   ....[3]....
        /*0284*/ 	.word	0x000012c0
        /*0288*/ 	.word	0x000000ff
        /*028c*/ 	.word	0x00003000
        /*0290*/ 	.short	0x010a
        /*0292*/ 	.byte	0x0b
	.zero		1


	//   ....[4]....
        /*0294*/ 	.word	0x000013e0
        /*0298*/ 	.word	0x000000ff
        /*029c*/ 	.word	0x00003000
        /*02a0*/ 	.short	0x0108
        /*02a2*/ 	.byte	0x0b
	.zero		1


	//   ....[5]....
        /*02a4*/ 	.word	0x00003380
        /*02a8*/ 	.word	0x000000ff
        /*02ac*/ 	.word	0x00005810
        /*02b0*/ 	.short	0x0100
        /*02b2*/ 	.byte	0x0b
	.zero		1


	//   ....[6]....
        /*02b4*/ 	.word	0x00003470
        /*02b8*/ 	.word	0x000000ff
        /*02bc*/ 	.word	0x00005810
        /*02c0*/ 	.short	0x010a
        /*02c2*/ 	.byte	0x0b
	.zero		1


	//   ....[7]....
        /*02c4*/ 	.word	0x000034e0
        /*02c8*/ 	.word	0x000000ff
        /*02cc*/ 	.word	0x00005810
        /*02d0*/ 	.short	0x0108
        /*02d2*/ 	.byte	0x0b
	.zero		1


	//   ....[8]....
        /*02d4*/ 	.word	0x00004180
        /*02d8*/ 	.word	0x000000ff
        /*02dc*/ 	.word	0x00000000
        /*02e0*/ 	.short	0x010a
        /*02e2*/ 	.byte	0x0d
	.zero		1


	//   ....[9]....
        /*02e4*/ 	.word	0x00004b50
        /*02e8*/ 	.word	0x000000ff
        /*02ec*/ 	.word	0x00000000
        /*02f0*/ 	.short	0x010a
        /*02f2*/ 	.byte	0x0d
	.zero		1


	//   ....[10]....
        /*02f4*/ 	.word	0x00004cd0
        /*02f8*/ 	.word	0x000000ff
        /*02fc*/ 	.word	0x00005800
        /*0300*/ 	.short	0x0108
        /*0302*/ 	.byte	0x0b
	.zero		1


	//   ....[11]....
        /*0304*/ 	.word	0x00004db0
        /*0308*/ 	.word	0x000000ff
        /*030c*/ 	.word	0x00005808
        /*0310*/ 	.short	0x0108
        /*0312*/ 	.byte	0x0b
	.zero		1


	//   ....[12]....
        /*0314*/ 	.word	0x00005960
        /*0318*/ 	.word	0x000000ff
        /*031c*/ 	.word	0x00003000
        /*0320*/ 	.short	0x010a
        /*0322*/ 	.byte	0x0b
	.zero		1


	//   ....[13]....
        /*0324*/ 	.word	0x00005990
        /*0328*/ 	.word	0x000000ff
        /*032c*/ 	.word	0x00005810
        /*0330*/ 	.short	0x010a
        /*0332*/ 	.byte	0x0b
	.zero		1


	//   ....[14]....
        /*0334*/ 	.word	0x000059c0
        /*0338*/ 	.word	0x000000ff
        /*033c*/ 	.word	0x00000000
        /*0340*/ 	.short	0x010a
        /*0342*/ 	.byte	0x0d
	.zero		1


	//   ....[15]....
        /*0344*/ 	.word	0x000059f0
        /*0348*/ 	.word	0x000000ff
        /*034c*/ 	.word	0x00000000
        /*0350*/ 	.short	0x010a
        /*0352*/ 	.byte	0x0d
	.zero		1


	//----- nvinfo : EIATTR_NUM_MBARRIERS
	.align		4
.L_79:
        /*0354*/ 	.byte	0x03, 0x38
        /*0356*/ 	.short	0xffff


	//----- nvinfo : EIATTR_EXIT_INSTR_OFFSETS
	.align		4
        /*0358*/ 	.byte	0x04, 0x1c
        /*035a*/ 	.short	(.L_81 - .L_80)


	//   ....[0]....
.L_80:
        /*035c*/ 	.word	0x00005950


	//----- nvinfo : EIATTR_REQNTID
	.align		4
.L_81:
        /*0360*/ 	.byte	0x04, 0x10
        /*0362*/ 	.short	(.L_83 - .L_82)
.L_82:
        /*0364*/ 	.word	0x00000100
        /*0368*/ 	.word	0x00000001
        /*036c*/ 	.word	0x00000001


	//----- nvinfo : EIATTR_CRS_STACK_SIZE
	.align		4
.L_83:
        /*0370*/ 	.byte	0x04, 0x1e
        /*0372*/ 	.short	(.L_85 - .L_84)
.L_84:
        /*0374*/ 	.word	0x00000000


	//----- nvinfo : EIATTR_CBANK_PARAM_SIZE
	.align		4
.L_85:
        /*0378*/ 	.byte	0x03, 0x19
        /*037a*/ 	.short	0x0088


	//----- nvinfo : EIATTR_PARAM_CBANK
	.align		4
        /*037c*/ 	.byte	0x04, 0x0a
        /*037e*/ 	.short	(.L_87 - .L_86)
	.align		4
.L_86:
        /*0380*/ 	.word	index@(.nv.constant0.attn_fwd)
        /*0384*/ 	.short	0x0380
        /*0386*/ 	.short	0x0088


	//----- nvinfo : EIATTR_SW_WAR
	.align		4
.L_87:
        /*0388*/ 	.byte	0x04, 0x36
        /*038a*/ 	.short	(.L_89 - .L_88)
.L_88:
        /*038c*/ 	.word	0x00000008
.L_89:


//--------------------- .nv.compat                --------------------------
	.section	.nv.compat,"",@"SHT_CUDA_COMPAT_INFO"
	.align	4
        /*0000*/ 	.byte	0x02, 0x02, 0x02, 0x00, 0x02, 0x05, 0x05, 0x00, 0x02, 0x03, 0x00, 0x00, 0x02, 0x06, 0x01, 0x00


//--------------------- .nv.callgraph             --------------------------
	.section	.nv.callgraph,"",@"SHT_CUDA_CALLGRAPH"
	.align	4
	.sectionentsize	8
	.align		4
        /*0000*/ 	.word	0x00000000
	.align		4
        /*0004*/ 	.word	0xffffffff
	.align		4
        /*0008*/ 	.word	0x00000000
	.align		4
        /*000c*/ 	.word	0xfffffffe
	.align		4
        /*0010*/ 	.word	0x00000000
	.align		4
        /*0014*/ 	.word	0xfffffffd
	.align		4
        /*0018*/ 	.word	0x00000000
	.align		4
        /*001c*/ 	.word	0xfffffffc


//--------------------- .nv.constant4             --------------------------
	.section	.nv.constant4,"a",@progbits
	.align	8
	.align		8
.nv.constant4:
        /*0000*/ 	.dword	_$_str


//--------------------- .text.attn_fwd            --------------------------
	.section	.text.attn_fwd,"ax",@progbits
	.align	128
        .global         attn_fwd
        .type           attn_fwd,@function
        .size           attn_fwd,(.L_x_27 - attn_fwd)
        .other          attn_fwd,@"STO_CUDA_ENTRY STV_DEFAULT"
attn_fwd:
.text.attn_fwd:
[----:B------:R-:W0:Y:S01]  /*0000*/  LDC R1, c[0x0][0x37c] ;  /* 0x0000df00ff017b82 */ /* 0x000e220000000800 */
[----:B------:R-:W1:Y:S02]  /*0010*/  S2R R0, SR_TID.X ;  /* 0x0000000000007919 */ /* 0x000e640000002100 */
[----:B-1----:R-:W-:-:S13]  /*0020*/  ISETP.GE.U32.AND P1, PT, R0, 0x20, PT ;  /* 0x000000200000780c */ /* 0x002fda0003f26070 */
[----:B------:R-:W-:Y:S05]  /*0030*/  @P1 BRA `(.L_x_0) ;  /* 0x0000000000b81947 */ /* 0x000fea0003800000 */
[----:B------:R-:W1:Y:S01]  /*0040*/  S2UR UR6, SR_CgaCtaId ;  /* 0x00000000000679c3 */ /* 0x000e620000008800 */
[----:B------:R-:W-:Y:S01]  /*0050*/  NOP ;  /* 0x0000000000007918 */ /* 0x000fe20000000000 */
[----:B------:R-:W-:Y:S02]  /*0060*/  UMOV UR4, 0x40 ;  /* 0x0000004000047882 */ /* 0x000fe40000000000 */
[----:B-1----:R-:W-:-:S09]  /*0070*/  ULEA UR4, UR6, UR4, 0x18 ;  /* 0x0000000406047291 */ /* 0x002fd2000f8ec0ff */
[----:B------:R-:W1:Y:S01]  /*0080*/  LDS.U8 R2, [UR4] ;  /* 0x00000004ff027984 */ /* 0x000e620008000000 */
[----:B------:R-:W-:Y:S02]  /*0090*/  UMOV UR4, 0x400 ;  /* 0x0000040000047882 */ /* 0x000fe40000000000 */
[----:B------:R-:W-:Y:S01]  /*00a0*/  ULEA UR4, UR6, UR4, 0x18 ;  /* 0x0000000406047291 */ /* 0x000fe2000f8ec0ff */
[----:B-1----:R-:W-:-:S13]  /*00b0*/  ISETP.NE.AND P0, PT, R2, RZ, PT ;  /* 0x000000ff0200720c */ /* 0x002fda0003f05270 */
[----:B------:R-:W-:Y:S05]  /*00c0*/  @P0 BRA `(.L_x_1) ;  /* 0x00000000007c0947 */ /* 0x000fea0003800000 */
[----:B------:R-:W-:-:S13]  /*00d0*/  ELECT P0, URZ, PT ;  /* 0x0000000000ff782f */ /* 0x000fda0003800000 */
[----:B------:R-:W-:Y:S05]  /*00e0*/  @!P0 BRA `(.L_x_2) ;  /* 0x0000000000848947 */ /* 0x000fea0003800000 */
[----:B------:R-:W-:Y:S01]  /*00f0*/  UMOV UR5, 0x4 ;  /* 0x0000000400057882 */ /* 0x000fe20000000000 */
[----:B------:R-:W-:Y:S02]  /*0100*/  IMAD.MOV.U32 R5, RZ, RZ, 0x1 ;  /* 0x00000001ff057424 */ /* 0x000fe400078e00ff */
[----:B------:R-:W-:Y:S02]  /*0110*/  IMAD.MOV.U32 R3, RZ, RZ, 0xf ;  /* 0x0000000fff037424 */ /* 0x000fe400078e00ff */
[----:B------:R-:W-:Y:S04]  /*0120*/  DEPBAR.LE SB1, 0x36 ;  /* 0x00009d800000791a */ /* 0x000fe80000000000 */
[----:B------:R-:W1:Y:S02]  /*0130*/  UTCATOMSWS.FIND_AND_SET.ALIGN UP0, UR5, UR5 ;  /* 0x00000005000575e3 */ /* 0x000e640008000800 */
[----:B-1----:R-:W-:-:S04]  /*0140*/  PLOP3.LUT P0, PT, PT, PT, UP0, 0x80, 0x8 ;  /* 0x000000000008781c */ /* 0x002fc80003f0f008 */
[----:B------:R-:W-:-:S04]  /*0150*/  SEL R2, RZ, 0xffffffff, !P0 ;  /* 0xffffffffff027807 */ /* 0x000fc80004000000 */
[----:B------:R-:W-:Y:S01]  /*0160*/  ISETP.NE.AND P0, PT, R2, RZ, PT ;  /* 0x000000ff0200720c */ /* 0x000fe20003f05270 */
[----:B------:R-:W-:-:S12]  /*0170*/  IMAD.U32 R2, RZ, RZ, UR5 ;  /* 0x00000005ff027e24 */ /* 0x000fd8000f8e00ff */
[----:B------:R-:W-:Y:S05]  /*0180*/  @P0 BRA `(.L_x_3) ;  /* 0x0000000000240947 */ /* 0x000fea0003800000 */
.L_x_4:
[----:B------:R-:W-:Y:S05]  /*0190*/  NANOSLEEP 0x64 ;  /* 0x000000640000795d */ /* 0x000fea0003800000 */
[----:B------:R-:W-:-:S05]  /*01a0*/  UMOV UR5, 0x4 ;  /* 0x0000000400057882 */ /* 0x000fca0000000000 */
[----:B------:R-:W-:Y:S04]  /*01b0*/  DEPBAR.LE SB1, 0x36 ;  /* 0x00009d800000791a */ /* 0x000fe80000000000 */
[----:B------:R-:W1:Y:S02]  /*01c0*/  UTCATOMSWS.FIND_AND_SET.ALIGN UP0, UR5, UR5 ;  /* 0x00000005000575e3 */ /* 0x000e640008000800 */
[----:B-1----:R-:W-:-:S04]  /*01d0*/  PLOP3.LUT P0, PT, PT, PT, UP0, 0x80, 0x8 ;  /* 0x000000000008781c */ /* 0x002fc80003f0f008 */
[----:B------:R-:W-:-:S04]  /*01e0*/  SEL R2, RZ, 0xffffffff, !P0 ;  /* 0xffffffffff027807 */ /* 0x000fc80004000000 */
[----:B------:R-:W-:Y:S01]  /*01f0*/  ISETP.NE.AND P0, PT, R2, RZ, PT ;  /* 0x000000ff0200720c */ /* 0x000fe20003f05270 */
[----:B------:R-:W-:-:S12]  /*0200*/  IMAD.U32 R2, RZ, RZ, UR5 ;  /* 0x00000005ff027e24 */ /* 0x000fd8000f8e00ff */
[----:B------:R-:W-:Y:S05]  /*0210*/  @!P0 BRA `(.L_x_4) ;  /* 0xfffffffc00dc8947 */ /* 0x000fea000383ffff */
.L_x_3:
[C---:B------:R-:W-:Y:S01]  /*0220*/  VIADD R4, R2.reuse, 0x10 ;  /* 0x0000001002047836 */ /* 0x040fe20000000000 */
[----:B------:R-:W-:Y:S01]  /*0230*/  UMOV UR5, 0x50 ;  /* 0x0000005000057882 */ /* 0x000fe20000000000 */
[----:B------:R-:W-:Y:S01]  /*0240*/  SHF.L.U32 R3, R3, R2, RZ ;  /* 0x0000000203037219 */ /* 0x000fe200000006ff */
[----:B------:R-:W-:Y:S01]  /*0250*/  ULEA UR5, UR6, UR5, 0x18 ;  /* 0x0000000506057291 */ /* 0x000fe2000f8ec0ff */
[----:B------:R-:W-:Y:S02]  /*0260*/  SHF.L.U32 R2, R2, 0x5, RZ ;  /* 0x0000000502027819 */ /* 0x000fe400000006ff */
[----:B------:R-:W-:-:S04]  /*0270*/  SHF.L.U32 R4, R5, R4, RZ ;  /* 0x0000000405047219 */ /* 0x000fc800000006ff */
[----:B------:R-:W-:-:S05]  /*0280*/  LOP3.LUT R3, R4, R3, RZ, 0xfc, !PT ;  /* 0x0000000304037212 */ /* 0x000fca00078efcff */
[----:B------:R1:W-:Y:S04]  /*0290*/  ATOMS.OR RZ, [UR5], R3 ;  /* 0x00000003ffff798c */ /* 0x0003e8000b000005 */
[----:B------:R1:W-:Y:S01]  /*02a0*/  STS [UR4], R2 ;  /* 0x00000002ff007988 */ /* 0x0003e20008000804 */
[----:B------:R-:W-:Y:S05]  /*02b0*/  BRA `(.L_x_2) ;  /* 0x0000000000107947 */ /* 0x000fea0003800000 */
.L_x_1:
[----:B------:R-:W-:-:S05]  /*02c0*/  IMAD.MOV.U32 R2, RZ, RZ, -0x1 ;  /* 0xffffffffff027424 */ /* 0x000fca00078e00ff */
[----:B------:R1:W-:Y:S02]  /*02d0*/  STS [UR4], R2 ;  /* 0x00000002ff007988 */ /* 0x0003e40008000804 */
[----:B-1----:R-:W-:-:S07]  /*02e0*/  MOV R2, 0x300 ;  /* 0x0000030000027802 */ /* 0x002fce0000000f00 */
[----:B0-----:R-:W-:Y:S05]  /*02f0*/  CALL.REL.NOINC `($__internal_1_$__cuda_sm10x_tcgen05_guardrail_trap_phase_invalid_during_alloc) ;  /* 0x0000005400d47944 */ /* 0x001fea0003c00000 */
.L_x_2:
[----:B------:R-:W-:Y:S05]  /*0300*/  WARPSYNC.ALL ;  /* 0x0000000000007948 */ /* 0x000fea0003800000 */
[----:B------:R-:W-:Y:S01]  /*0310*/  NOP ;  /* 0x0000000000007918 */ /* 0x000fe20000000000 */
.L_x_0:
[----:B-1----:R-:W1:Y:S01]  /*0320*/  S2R R3, SR_CTAID.X ;  /* 0x0000000000037919 */ /* 0x002e620000002500 */
[----:B------:R-:W2:Y:S01]  /*0330*/  S2UR UR6, SR_CgaCtaId ;  /* 0x00000000000679c3 */ /* 0x000ea20000008800 */
[----:B------:R-:W3:Y:S01]  /*0340*/  LDCU.64 UR4, c[0x0][0x3b0] ;  /* 0x00007600ff0477ac */ /* 0x000ee20008000a00 */
[----:B------:R-:W-:Y:S02]  /*0350*/  LOP3.LUT R98, R0, 0x3f, RZ, 0xc0, !PT ;  /* 0x0000003f00627812 */ /* 0x000fe400078ec0ff */
[----:B------:R-:W-:Y:S01]  /*0360*/  SHF.R.U32.HI R2, RZ, 0x6, R0 ;  /* 0x00000006ff027819 */ /* 0x000fe20000011600 */
[----:B------:R-:W-:Y:S01]  /*0370*/  UMOV UR11, 0x400 ;  /* 0x00000400000b7882 */ /* 0x000fe20000000000 */
[----:B------:R-:W4:Y:S02]  /*0380*/  LDCU.64 UR24, c[0x0][0x358] ;  /* 0x00006b00ff1877ac */ /* 0x000f240008000a00 */
[----:B------:R-:W3:Y:S01]  /*0390*/  S2UR UR10, SR_CTAID.Y ;  /* 0x00000000000a79c3 */ /* 0x000ee20000002600 */
[----:B------:R-:W-:Y:S01]  /*03a0*/  SGXT.U32 R2, R2, 0x2 ;  /* 0x000000020202781a */ /* 0x000fe20000000000 */
[----:B------:R-:W0:Y:S06]  /*03b0*/  LDCU UR15, c[0x0][0x3f0] ;  /* 0x00007e00ff0f77ac */ /* 0x000e2c0008000800 */
[----:B------:R-:W0:Y:S08]  /*03c0*/  LDC R15, c[0x0][0x3b8] ;  /* 0x0000ee00ff0f7b82 */ /* 0x000e300000000800 */
[----:B------:R-:W4:Y:S01]  /*03d0*/  LDC.64 R18, c[0x0][0x380] ;  /* 0x0000e000ff127b82 */ /* 0x000f220000000a00 */
[----:B--2---:R-:W-:-:S07]  /*03e0*/  ULEA UR11, UR6, UR11, 0x18 ;  /* 0x0000000b060b7291 */ /* 0x004fce000f8ec0ff */
[----:B------:R-:W-:Y:S01]  /*03f0*/  BAR.SYNC.DEFER_BLOCKING 0x0 ;  /* 0x0000000000007b1d */ /* 0x000fe20000010000 */
[----:B-1----:R-:W-:Y:S01]  /*0400*/  IMAD R98, R3, 0x40, R98 ;  /* 0x0000004003627824 */ /* 0x002fe200078e0262 */
[----:B---3--:R-:W-:-:S06]  /*0410*/  UIMAD UR4, UR10, UR4, URZ ;  /* 0x000000040a0472a4 */ /* 0x008fcc000f8e02ff */
[----:B------:R-:W1:Y:S01]  /*0420*/  LDC.64 R104, c[0x0][0x3c0] ;  /* 0x0000f000ff687b82 */ /* 0x000e620000000a00 */
[----:B------:R-:W-:Y:S01]  /*0430*/  IMAD R3, R98, UR5, RZ ;  /* 0x0000000562037c24 */ /* 0x000fe2000f8e02ff */
[----:B------:R-:W-:Y:S01]  /*0440*/  USHF.R.S32.HI UR5, URZ, 0x1f, UR4 ;  /* 0x0000001fff057899 */ /* 0x000fe20008011404 */
[----:B0-----:R-:W-:-:S03]  /*0450*/  IMAD R5, R2, R15, RZ ;  /* 0x0000000f02057224 */ /* 0x001fc600078e02ff */
[----:B------:R-:W-:Y:S01]  /*0460*/  SHF.R.S32.HI R4, RZ, 0x1f, R3 ;  /* 0x0000001fff047819 */ /* 0x000fe20000011403 */
[----:B------:R-:W-:Y:S01]  /*0470*/  IMAD R6, R15, 0x4, R5 ;  /* 0x000000040f067824 */ /* 0x000fe200078e0205 */
[----:B----4-:R-:W-:Y:S01]  /*0480*/  IADD3 R18, P0, P2, R3, UR4, R18 ;  /* 0x0000000403127c10 */ /* 0x010fe2000fa1e012 */
[----:B------:R-:W0:Y:S01]  /*0490*/  LDS R21, [UR11] ;  /* 0x0000000bff157984 */ /* 0x000e220008000800 */
[----:B------:R-:W-:Y:S01]  /*04a0*/  LEA.HI R3, R0, 0xc, RZ, 0x1a ;  /* 0x0000000c00037811 */ /* 0x000fe200078fd0ff */
[----:B------:R-:W-:Y:S01]  /*04b0*/  IMAD R7, R15, 0x4, R6 ;  /* 0x000000040f077824 */ /* 0x000fe200078e0206 */
[----:B------:R-:W-:Y:S01]  /*04c0*/  IADD3.X R20, PT, PT, R4, UR5, R19, P0, P2 ;  /* 0x0000000504147c10 */ /* 0x000fe200087e4413 */
[----:B------:R-:W2:Y:S01]  /*04d0*/  LDCU UR4, c[0x0][0x3c8] ;  /* 0x00007900ff0477ac */ /* 0x000ea20008000800 */
[----:B------:R-:W-:Y:S01]  /*04e0*/  LEA.HI R4, R0, 0x1c, RZ, 0x1a ;  /* 0x0000001c00047811 */ /* 0x000fe200078fd0ff */
[----:B------:R-:W-:Y:S01]  /*04f0*/  IMAD R9, R3, R15, RZ ;  /* 0x0000000f03097224 */ /* 0x000fe200078e02ff */
[----:B------:R-:W-:Y:S01]  /*0500*/  BAR.SYNC.DEFER_BLOCKING 0x0 ;  /* 0x0000000000007b1d */ /* 0x000fe20000010000 */
[----:B------:R-:W-:Y:S01]  /*0510*/  IADD3 R2, P0, PT, R5, R18, RZ ;  /* 0x0000001205027210 */ /* 0x000fe20007f1e0ff */
[----:B------:R-:W-:-:S02]  /*0520*/  IMAD R11, R15, 0x8, R7 ;  /* 0x000000080f0b7824 */ /* 0x000fc400078e0207 */
[----:B------:R-:W-:Y:S01]  /*0530*/  IMAD R10, R4, R15, RZ ;  /* 0x0000000f040a7224 */ /* 0x000fe200078e02ff */
[----:B------:R-:W-:Y:S02]  /*0540*/  LEA.HI.X.SX32 R3, R5, R20, 0x1, P0 ;  /* 0x0000001405037211 */ /* 0x000fe400000f0eff */
[CC--:B------:R-:W-:Y:S02]  /*0550*/  IADD3 R4, P2, PT, R6.reuse, R18.reuse, RZ ;  /* 0x0000001206047210 */ /* 0x0c0fe40007f5e0ff */
[C---:B------:R-:W-:Y:S02]  /*0560*/  IADD3 R8, P0, PT, R9.reuse, R18, RZ ;  /* 0x0000001209087210 */ /* 0x040fe40007f1e0ff */
[-C--:B------:R-:W-:Y:S02]  /*0570*/  LEA.HI.X.SX32 R5, R6, R20.reuse, 0x1, P2 ;  /* 0x0000001406057211 */ /* 0x080fe400010f0eff */
[----:B------:R-:W-:Y:S02]  /*0580*/  LEA.HI.X.SX32 R9, R9, R20, 0x1, P0 ;  /* 0x0000001409097211 */ /* 0x000fe400000f0eff */
[----:B------:R-:W-:-:S02]  /*0590*/  IADD3 R6, P0, PT, R7, R18, RZ ;  /* 0x0000001207067210 */ /* 0x000fc40007f1e0ff */
[----:B------:R-:W-:Y:S02]  /*05a0*/  LEA R14, R15, R11, 0x2 ;  /* 0x0000000b0f0e7211 */ /* 0x000fe400078e10ff */
[----:B------:R-:W-:Y:S02]  /*05b0*/  LEA.HI.X.SX32 R7, R7, R20, 0x1, P0 ;  /* 0x0000001407077211 */ /* 0x000fe400000f0eff */
[C---:B------:R-:W-:Y:S01]  /*05c0*/  IADD3 R12, P2, PT, R10.reuse, R18, RZ ;  /* 0x000000120a0c7210 */ /* 0x040fe20007f5e0ff */
[----:B------:R-:W-:Y:S01]  /*05d0*/  IMAD R15, R15, 0x4, R14 ;  /* 0x000000040f0f7824 */ /* 0x000fe200078e020e */
[----:B------:R3:W5:Y:S02]  /*05e0*/  LDG.E.U8 R16, desc[UR24][R2.64] ;  /* 0x0000001802107981 */ /* 0x000764000c1e1100 */
[----:B------:R-:W-:Y:S02]  /*05f0*/  LEA.HI.X.SX32 R13, R10, R20, 0x1, P2 ;  /* 0x000000140a0d7211 */ /* 0x000fe400010f0eff */
[----:B------:R-:W-:Y:S01]  /*0600*/  IADD3 R10, P2, PT, R14, R18, RZ ;  /* 0x000000120e0a7210 */ /* 0x000fe20007f5e0ff */
[----:B------:R4:W5:Y:S01]  /*0610*/  LDG.E.U8 R17, desc[UR24][R4.64] ;  /* 0x0000001804117981 */ /* 0x000962000c1e1100 */
[----:B------:R-:W-:-:S03]  /*0620*/  LOP3.LUT R36, R0, 0x1f, RZ, 0xc0, !PT ;  /* 0x0000001f00247812 */ /* 0x000fc600078ec0ff */
[----:B------:R-:W5:Y:S01]  /*0630*/  LDG.E.U8 R19, desc[UR24][R8.64] ;  /* 0x0000001808137981 */ /* 0x000f62000c1e1100 */
[----:B---3--:R-:W-:-:S03]  /*0640*/  IADD3 R2, P0, PT, R11, R18, RZ ;  /* 0x000000120b027210 */ /* 0x008fc60007f1e0ff */
[----:B------:R-:W5:Y:S01]  /*0650*/  LDG.E.U8 R13, desc[UR24][R12.64] ;  /* 0x000000180c0d7981 */ /* 0x000f62000c1e1100 */
[----:B------:R-:W-:Y:S02]  /*0660*/  LEA.HI.X.SX32 R3, R11, R20, 0x1, P0 ;  /* 0x000000140b037211 */ /* 0x000fe400000f0eff */
[C---:B----4-:R-:W-:Y:S02]  /*0670*/  IADD3 R4, P0, PT, R15.reuse, R18, RZ ;  /* 0x000000120f047210 */ /* 0x050fe40007f1e0ff */
[-C--:B------:R-:W-:Y:S01]  /*0680*/  LEA.HI.X.SX32 R11, R14, R20.reuse, 0x1, P2 ;  /* 0x000000140e0b7211 */ /* 0x080fe200010f0eff */
[----:B------:R2:W5:Y:S01]  /*0690*/  LDG.E.U8 R18, desc[UR24][R6.64] ;  /* 0x0000001806127981 */ /* 0x000562000c1e1100 */
[----:B------:R-:W-:Y:S02]  /*06a0*/  LEA.HI.X.SX32 R5, R15, R20, 0x1, P0 ;  /* 0x000000140f057211 */ /* 0x000fe400000f0eff */
[----:B------:R-:W3:Y:S01]  /*06b0*/  LDC.64 R14, c[0x0][0x388] ;  /* 0x0000e200ff0e7b82 */ /* 0x000ee20000000a00 */
[----:B------:R4:W5:Y:S04]  /*06c0*/  LDG.E.U8 R20, desc[UR24][R2.64] ;  /* 0x0000001802147981 */ /* 0x000968000c1e1100 */
[----:B------:R0:W5:Y:S01]  /*06d0*/  LDG.E.U8 R22, desc[UR24][R4.64] ;  /* 0x0000001804167981 */ /* 0x000162000c1e1100 */
[----:B--2---:R-:W-:-:S02]  /*06e0*/  IMAD R6, R36, UR4, RZ ;  /* 0x0000000424067c24 */ /* 0x004fc4000f8e02ff */
[----:B-1----:R-:W-:Y:S01]  /*06f0*/  IMAD R7, R104, UR10, RZ ;  /* 0x0000000a68077c24 */ /* 0x002fe2000f8e02ff */
[--C-:B------:R-:W-:Y:S01]  /*0700*/  SHF.R.U32.HI R8, RZ, 0x5, R0.reuse ;  /* 0x00000005ff087819 */ /* 0x100fe20000011600 */
[----:B------:R1:W5:Y:S01]  /*0710*/  LDG.E.U8 R11, desc[UR24][R10.64] ;  /* 0x000000180a0b7981 */ /* 0x000362000c1e1100 */
[--C-:B----4-:R-:W-:Y:S02]  /*0720*/  SHF.R.U32.HI R2, RZ, 0x5, R0.reuse ;  /* 0x00000005ff027819 */ /* 0x110fe40000011600 */
[--C-:B0-----:R-:W-:Y:S02]  /*0730*/  SHF.R.S32.HI R4, RZ, 0x1f, R7.reuse ;  /* 0x0000001fff047819 */ /* 0x101fe40000011407 */
[----:B------:R-:W-:Y:S02]  /*0740*/  SGXT.U32 R2, R2, 0x3 ;  /* 0x000000030202781a */ /* 0x000fe40000000000 */
[----:B------:R-:W-:Y:S02]  /*0750*/  SHF.R.S32.HI R3, RZ, 0x7, R0 ;  /* 0x00000007ff037819 */ /* 0x000fe40000011400 */
[----:B---3--:R-:W-:-:S02]  /*0760*/  IADD3 R67, P0, P2, R6, R14, R7 ;  /* 0x0000000e06437210 */ /* 0x008fc40007a1e007 */
[----:B------:R-:W-:-:S04]  /*0770*/  SHF.R.S32.HI R6, RZ, 0x1f, R6 ;  /* 0x0000001fff067819 */ /* 0x000fc80000011406 */
[----:B------:R-:W-:Y:S01]  /*0780*/  IADD3.X R15, PT, PT, R6, R15, R4, P0, P2 ;  /* 0x0000000f060f7210 */ /* 0x000fe200007e4404 */
[----:B------:R-:W-:Y:S01]  /*0790*/  IMAD R4, R2, R105, RZ ;  /* 0x0000006902047224 */ /* 0x000fe200078e02ff */
[----:B------:R-:W-:-:S03]  /*07a0*/  SGXT R2, R3, 0x1 ;  /* 0x000000010302781a */ /* 0x000fc60000000200 */
[C---:B------:R-:W-:Y:S01]  /*07b0*/  IMAD R6, R105.reuse, 0x8, R4 ;  /* 0x0000000869067824 */ /* 0x040fe200078e0204 */
[----:B------:R-:W-:Y:S02]  /*07c0*/  LOP3.LUT R99, R2, 0x90, RZ, 0xc0, !PT ;  /* 0x0000009002637812 */ /* 0x000fe400078ec0ff */
[----:B------:R-:W-:Y:S01]  /*07d0*/  R2UR UR20, R8 ;  /* 0x00000000081472ca */ /* 0x000fe200000e0000 */
[----:B------:R-:W-:Y:S01]  /*07e0*/  IMAD R2, R105, 0x8, R6 ;  /* 0x0000000869027824 */ /* 0x000fe200078e0206 */
[----:B------:R-:W-:-:S03]  /*07f0*/  IADD3 R96, P0, PT, R4, R67, RZ ;  /* 0x0000004304607210 */ /* 0x000fc60007f1e0ff */
[----:B------:R-:W-:Y:S01]  /*0800*/  IMAD R8, R105, 0x10, R2 ;  /* 0x0000001069087824 */ /* 0x000fe200078e0202 */
[----:B------:R-:W-:-:S03]  /*0810*/  LEA.HI.X.SX32 R97, R4, R15, 0x1, P0 ;  /* 0x0000000f04617211 */ /* 0x000fc600000f0eff */
[----:B------:R-:W-:Y:S01]  /*0820*/  IMAD R4, R105, 0x8, R8 ;  /* 0x0000000869047824 */ /* 0x000fe200078e0208 */
[----:B------:R-:W-:-:S03]  /*0830*/  IADD3 R94, P0, PT, R6, R67, RZ ;  /* 0x00000043065e7210 */ /* 0x000fc60007f1e0ff */
[----:B------:R-:W-:Y:S01]  /*0840*/  UIADD3 UR5, UPT, UPT, UR20, 0x38, URZ ;  /* 0x0000003814057890 */ /* 0x000fe2000fffe0ff */
[C---:B-1----:R-:W-:Y:S02]  /*0850*/  LEA R10, R105.reuse, R4, 0x3 ;  /* 0x00000004690a7211 */ /* 0x042fe400078e18ff */
[----:B------:R-:W-:Y:S01]  /*0860*/  LEA.HI.X.SX32 R95, R6, R15, 0x1, P0 ;  /* 0x0000000f065f7211 */ /* 0x000fe200000f0eff */
[----:B------:R-:W-:Y:S02]  /*0870*/  UIADD3 UR4, UPT, UPT, UR20, 0x18, URZ ;  /* 0x0000001814047890 */ /* 0x000fe4000fffe0ff */
[C---:B------:R-:W-:Y:S02]  /*0880*/  IMAD R6, R105.reuse, 0x10, R10 ;  /* 0x0000001069067824 */ /* 0x040fe400078e020a */
[C---:B------:R-:W-:Y:S02]  /*0890*/  IMAD R5, R105.reuse, UR5, RZ ;  /* 0x0000000569057c24 */ /* 0x040fe4000f8e02ff */
[C---:B------:R-:W-:Y:S01]  /*08a0*/  IMAD R12, R105.reuse, 0x8, R6 ;  /* 0x00000008690c7824 */ /* 0x040fe200078e0206 */
[CC--:B------:R-:W-:Y:S01]  /*08b0*/  IADD3 R84, P0, PT, R2.reuse, R67.reuse, RZ ;  /* 0x0000004302547210 */ /* 0x0c0fe20007f1e0ff */
[----:B------:R-:W-:Y:S01]  /*08c0*/  IMAD R3, R105, UR4, RZ ;  /* 0x0000000469037c24 */ /* 0x000fe2000f8e02ff */
[----:B------:R-:W-:Y:S01]  /*08d0*/  IADD3 R90, P4, PT, R5, R67, RZ ;  /* 0x00000043055a7210 */ /* 0x000fe20007f9e0ff */
[----:B------:R-:W-:Y:S01]  /*08e0*/  IMAD R14, R105, 0x8, R12 ;  /* 0x00000008690e7824 */ /* 0x000fe200078e020c */
[----:B------:R-:W-:Y:S01]  /*08f0*/  UIADD3 UR8, UPT, UPT, UR20, 0x58, URZ ;  /* 0x0000005814087890 */ /* 0x000fe2000fffe0ff */
[----:B------:R-:W-:-:S02]  /*0900*/  LEA.HI.X.SX32 R85, R2, R15, 0x1, P0 ;  /* 0x0000000f02557211 */ /* 0x000fc400000f0eff */
[----:B------:R-:W-:Y:S01]  /*0910*/  LEA.HI.X.SX32 R91, R5, R15, 0x1, P4 ;  /* 0x0000000f055b7211 */ /* 0x000fe200020f0eff */
[----:B------:R-:W-:Y:S01]  /*0920*/  IMAD R2, R105, 0x10, R14 ;  /* 0x0000001069027824 */ /* 0x000fe200078e020e */
[CC--:B------:R-:W-:Y:S02]  /*0930*/  IADD3 R92, P3, PT, R3.reuse, R67.reuse, RZ ;  /* 0x00000043035c7210 */ /* 0x0c0fe40007f7e0ff */
[C---:B------:R-:W-:Y:S01]  /*0940*/  IADD3 R80, P4, PT, R4.reuse, R67, RZ ;  /* 0x0000004304507210 */ /* 0x040fe20007f9e0ff */
[----:B------:R-:W-:Y:S01]  /*0950*/  UIADD3 UR9, UPT, UPT, UR20, 0x78, URZ ;  /* 0x0000007814097890 */ /* 0x000fe2000fffe0ff */
[-C--:B------:R-:W-:Y:S01]  /*0960*/  LEA.HI.X.SX32 R93, R3, R15.reuse, 0x1, P3 ;  /* 0x0000000f035d7211 */ /* 0x080fe200018f0eff */
[----:B------:R-:W-:Y:S01]  /*0970*/  IMAD R7, R105, UR8, RZ ;  /* 0x0000000869077c24 */ /* 0x000fe2000f8e02ff */
[----:B------:R-:W-:Y:S02]  /*0980*/  LEA.HI.X.SX32 R81, R4, R15, 0x1, P4 ;  /* 0x0000000f04517211 */ /* 0x000fe400020f0eff */
[----:B------:R-:W-:-:S02]  /*0990*/  IADD3 R82, P3, PT, R8, R67, RZ ;  /* 0x0000004308527210 */ /* 0x000fc40007f7e0ff */
[C---:B------:R-:W-:Y:S01]  /*09a0*/  LEA R4, R105.reuse, R2, 0x3 ;  /* 0x0000000269047211 */ /* 0x040fe200078e18ff */
[----:B------:R-:W-:Y:S01]  /*09b0*/  IMAD R9, R105, UR9, RZ ;  /* 0x0000000969097c24 */ /* 0x000fe2000f8e02ff */
[----:B------:R-:W-:Y:S02]  /*09c0*/  LEA.HI.X.SX32 R83, R8, R15, 0x1, P3 ;  /* 0x0000000f08537211 */ /* 0x000fe400018f0eff */
[-C--:B------:R-:W-:Y:S01]  /*09d0*/  IADD3 R88, P5, PT, R7, R67.reuse, RZ ;  /* 0x0000004307587210 */ /* 0x080fe20007fbe0ff */
[----:B------:R-:W-:Y:S01]  /*09e0*/  IMAD R3, R105, 0x8, R4 ;  /* 0x0000000869037824 */ /* 0x000fe200078e0204 */
[-C--:B------:R-:W-:Y:S02]  /*09f0*/  IADD3 R78, P0, PT, R10, R67.reuse, RZ ;  /* 0x000000430a4e7210 */ /* 0x080fe40007f1e0ff */
[-C--:B------:R-:W-:Y:S02]  /*0a00*/  IADD3 R76, P3, PT, R6, R67.reuse, RZ ;  /* 0x00000043064c7210 */ /* 0x080fe40007f7e0ff */
[----:B------:R-:W-:-:S02]  /*0a10*/  IADD3 R74, P4, PT, R12, R67, RZ ;  /* 0x000000430c4a7210 */ /* 0x000fc40007f9e0ff */
[-C--:B------:R-:W-:Y:S02]  /*0a20*/  LEA.HI.X.SX32 R89, R7, R15.reuse, 0x1, P5 ;  /* 0x0000000f07597211 */ /* 0x080fe400028f0eff */
[-C--:B------:R-:W-:Y:S02]  /*0a30*/  LEA.HI.X.SX32 R79, R10, R15.reuse, 0x1, P0 ;  /* 0x0000000f0a4f7211 */ /* 0x080fe400000f0eff */
[-C--:B------:R-:W-:Y:S02]  /*0a40*/  LEA.HI.X.SX32 R77, R6, R15.reuse, 0x1, P3 ;  /* 0x0000000f064d7211 */ /* 0x080fe400018f0eff */
[----:B------:R-:W-:Y:S02]  /*0a50*/  LEA.HI.X.SX32 R75, R12, R15, 0x1, P4 ;  /* 0x0000000f0c4b7211 */ /* 0x000fe400020f0eff */
[-C--:B------:R-:W-:Y:S02]  /*0a60*/  IADD3 R86, P6, PT, R9, R67.reuse, RZ ;  /* 0x0000004309567210 */ /* 0x080fe40007fde0ff */
[----:B------:R-:W-:-:S02]  /*0a70*/  IADD3 R72, P0, PT, R14, R67, RZ ;  /* 0x000000430e487210 */ /* 0x000fc40007f1e0ff */
[-C--:B------:R-:W-:Y:S02]  /*0a80*/  IADD3 R70, P3, PT, R2, R67.reuse, RZ ;  /* 0x0000004302467210 */ /* 0x080fe40007f7e0ff */
[-C--:B------:R-:W-:Y:S02]  /*0a90*/  IADD3 R68, P4, PT, R4, R67.reuse, RZ ;  /* 0x0000004304447210 */ /* 0x080fe40007f9e0ff */
[----:B------:R-:W-:Y:S02]  /*0aa0*/  IADD3 R66, P5, PT, R3, R67, RZ ;  /* 0x0000004303427210 */ /* 0x000fe40007fbe0ff */
[----:B------:R-:W-:Y:S02]  /*0ab0*/  R2UR UR7, R21 ;  /* 0x00000000150772ca */ /* 0x000fe400000e0000 */
[----:B------:R-:W-:Y:S02]  /*0ac0*/  LOP3.LUT P2, RZ, R0, 0xff, RZ, 0xc0, !PT ;  /* 0x000000ff00ff7812 */ /* 0x000fe4000784c0ff */
[----:B------:R-:W-:-:S02]  /*0ad0*/  LEA.HI.X.SX32 R87, R9, R15, 0x1, P6 ;  /* 0x0000000f09577211 */ /* 0x000fc400030f0eff */
[-C--:B------:R-:W-:Y:S02]  /*0ae0*/  LEA.HI.X.SX32 R73, R14, R15.reuse, 0x1, P0 ;  /* 0x0000000f0e497211 */ /* 0x080fe400000f0eff */
[-C--:B------:R-:W-:Y:S02]  /*0af0*/  LEA.HI.X.SX32 R71, R2, R15.reuse, 0x1, P3 ;  /* 0x0000000f02477211 */ /* 0x080fe400018f0eff */
[-C--:B------:R-:W-:Y:S02]  /*0b00*/  LEA.HI.X.SX32 R69, R4, R15.reuse, 0x1, P4 ;  /* 0x0000000f04457211 */ /* 0x080fe400020f0eff */
[----:B------:R-:W-:Y:S02]  /*0b10*/  LEA.HI.X.SX32 R67, R3, R15, 0x1, P5 ;  /* 0x0000000f03437211 */ /* 0x000fe400028f0eff */
[----:B------:R-:W-:Y:S01]  /*0b20*/  LOP3.LUT R99, R99, 0x7f, R0, 0x78, !PT ;  /* 0x0000007f63637812 */ /* 0x000fe200078e7800 */
[----:B------:R-:W-:Y:S06]  /*0b30*/  @P1 BRA `(.L_x_5) ;  /* 0x0000000000181947 */ /* 0x000fec0003800000 */
[----:B------:R-:W-:Y:S01]  /*0b40*/  ELECT P0, URZ, PT ;  /* 0x0000000000ff782f */ /* 0x000fe20003800000 */
[----:B------:R-:W-:Y:S01]  /*0b50*/  IMAD.MOV.U32 R2, RZ, RZ, 0x1 ;  /* 0x00000001ff027424 */ /* 0x000fe200078e00ff */
[----:B------:R-:W-:Y:S01]  /*0b60*/  UMOV UR4, 0x40 ;  /* 0x0000004000047882 */ /* 0x000fe20000000000 */
[----:B------:R-:W-:Y:S01]  /*0b70*/  UVIRTCOUNT.DEALLOC.SMPOOL 0x80 ;  /* 0x000000800000784c */ /* 0x000fe20000000000 */
[----:B------:R-:W-:-:S09]  /*0b80*/  ULEA UR4, UR6, UR4, 0x18 ;  /* 0x0000000406047291 */ /* 0x000fd2000f8ec0ff */
[----:B------:R0:W-:Y:S03]  /*0b90*/  @P0 STS.U8 [UR4], R2 ;  /* 0x00000002ff000988 */ /* 0x0001e60008000004 */
.L_x_5:
[----:B------:R-:W-:Y:S01]  /*0ba0*/  USHF.L.U32 UR4, UR20, 0x15, URZ ;  /* 0x0000001514047899 */ /* 0x000fe200080006ff */
[----:B------:R-:W-:Y:S01]  /*0bb0*/  LOP3.LUT R100, R99, 0x20, RZ, 0x3c, !PT ;  /* 0x0000002063647812 */ /* 0x000fe200078e3cff */
[----:B------:R-:W-:Y:S01]  /*0bc0*/  ULOP3.LUT UR14, UR20, 0x4, URZ, 0xc0, !UPT ;  /* 0x00000004140e7892 */ /* 0x000fe2000f8ec0ff */
[----:B-----5:R1:W-:Y:S01]  /*0bd0*/  STS.U8 [R99+UR11+0x5000], R16 ;  /* 0x0050001063007988 */ /* 0x0203e2000800000b */
[----:B------:R-:W-:Y:S01]  /*0be0*/  ULOP3.LUT UR6, UR4, 0x600000, URZ, 0xc0, !UPT ;  /* 0x0060000004067892 */ /* 0x000fe2000f8ec0ff */
[----:B------:R-:W-:Y:S01]  /*0bf0*/  ISETP.LT.AND P3, PT, RZ, UR15, PT ;  /* 0x0000000fff007c0c */ /* 0x000fe2000bf61270 */
[----:B------:R-:W-:Y:S01]  /*0c00*/  VOTEU.ALL UP0, P2 ;  /* 0x0000000000ff7886 */ /* 0x000fe20001000000 */
[----:B------:R2:W-:Y:S01]  /*0c10*/  STS.U8 [R99+UR11+0x5200], R18 ;  /* 0x0052001263007988 */ /* 0x0005e2000800000b */
[----:B------:R-:W-:Y:S01]  /*0c20*/  UIADD3 UR12, UPT, UPT, UR7, UR6, URZ ;  /* 0x00000006070c7290 */ /* 0x000fe2000fffe0ff */
[----:B0-----:R-:W-:Y:S01]  /*0c30*/  PRMT R2, RZ, 0x7610, R2 ;  /* 0x00007610ff027816 */ /* 0x001fe20000000002 */
[----:B------:R-:W-:Y:S01]  /*0c40*/  UMOV UR5, 0x1 ;  /* 0x0000000100057882 */ /* 0x000fe20000000000 */
[----:B------:R0:W-:Y:S01]  /*0c50*/  STS.U8 [R99+UR11+0x5400], R20 ;  /* 0x0054001463007988 */ /* 0x0001e2000800000b */
[----:B------:R-:W-:-:S02]  /*0c60*/  ULEA UR12, UR14, UR12, 0x2 ;  /* 0x0000000c0e0c7291 */ /* 0x000fc4000f8e10ff */
[----:B------:R-:W-:-:S04]  /*0c70*/  @!UP0 UIADD3 UR8, UPT, UPT, -UR5, 0x100000, URZ ;  /* 0x0010000005088890 */ /* 0x000fc8000fffe1ff */
[----:B------:R-:W-:Y:S02]  /*0c80*/  @!UP0 USHF.L.U32 UR9, UR8, 0xb, URZ ;  /* 0x0000000b08098899 */ /* 0x000fe400080006ff */
[----:B------:R-:W-:Y:S02]  /*0c90*/  @!UP0 USHF.L.U32 UR8, UR8, 0x1, URZ ;  /* 0x0000000108088899 */ /* 0x000fe400080006ff */
[----:B------:R-:W-:Y:S02]  /*0ca0*/  UIADD3 UR13, UPT, UPT, UR11, 0x5800, URZ ;  /* 0x000058000b0d7890 */ /* 0x000fe4000fffe0ff */
[----:B------:R3:W-:Y:S01]  /*0cb0*/  STS.U8 [R99+UR11+0x5600], R22 ;  /* 0x0056001663007988 */ /* 0x0007e2000800000b */
[----:B------:R-:W-:Y:S01]  /*0cc0*/  VOTEU.ALL UP1, P2 ;  /* 0x0000000000ff7886 */ /* 0x000fe20001020000 */
[----:B------:R-:W-:Y:S02]  /*0cd0*/  PRMT R4, RZ, 0x7610, R4 ;  /* 0x00007610ff047816 */ /* 0x000fe40000000004 */
[----:B------:R4:W-:Y:S04]  /*0ce0*/  STS.U8 [R100+UR11+0x5100], R17 ;  /* 0x0051001164007988 */ /* 0x0009e8000800000b */
[----:B------:R4:W-:Y:S04]  /*0cf0*/  STS.U8 [R100+UR11+0x5300], R19 ;  /* 0x0053001364007988 */ /* 0x0009e8000800000b */
[----:B------:R4:W-:Y:S04]  /*0d00*/  STS.U8 [R100+UR11+0x5500], R11 ;  /* 0x0055000b64007988 */ /* 0x0009e8000800000b */
[----:B------:R4:W-:Y:S01]  /*0d10*/  STS.U8 [R100+UR11+0x5700], R13 ;  /* 0x0057000d64007988 */ /* 0x0009e2000800000b */
[----:B------:R-:W-:Y:S01]  /*0d20*/  STTM.16dp32bit_t0_t15.x8 tmem[UR12], RZ ;  /* 0x000000ff000079ed */ /* 0x000fe2000898000c */
[----:B------:R-:W-:Y:S01]  /*0d30*/  STTM.16dp32bit_t16_t31.x8 tmem[UR12+0x8], RZ ;  /* 0x000008ff000079ed */ /* 0x000fe200089a000c */
[----:B------:R-:W0:Y:S02]  /*0d40*/  FENCE.VIEW.ASYNC.T ;  /* 0x00000000000073c6 */ /* 0x000e240000000200 */
[----:B0-----:R-:W-:Y:S01]  /*0d50*/  BAR.SYNC.DEFER_BLOCKING 0x0 ;  /* 0x0000000000007b1d */ /* 0x001fe20000010000 */
[----:B------:R-:W-:-:S02]  /*0d60*/  PRMT R6, RZ, 0x7610, R6 ;  /* 0x00007610ff067816 */ /* 0x000fc40000000006 */
[----:B------:R-:W-:Y:S02]  /*0d70*/  PRMT R8, RZ, 0x7610, R8 ;  /* 0x00007610ff087816 */ /* 0x000fe40000000008 */
[----:B------:R-:W-:Y:S01]  /*0d80*/  PRMT R10, RZ, 0x7610, R10 ;  /* 0x00007610ff0a7816 */ /* 0x000fe2000000000a */
[----:B------:R-:W0:Y:S02]  /*0d90*/  FENCE.VIEW.ASYNC.S ;  /* 0x00000000000073c6 */ /* 0x000e240000000000 */
[----:B0-----:R0:W0:Y:S02]  /*0da0*/  @!UP1 SYNCS.EXCH.64 URZ, [UR13], UR8 ;  /* 0x000000080dff95b2 */ /* 0x0010240008000100 */
[----:B0-----:R-:W-:Y:S01]  /*0db0*/  BAR.SYNC.DEFER_BLOCKING 0x0 ;  /* 0x0000000000007b1d */ /* 0x001fe20000010000 */
[----:B------:R-:W-:Y:S02]  /*0dc0*/  PRMT R12, RZ, 0x7610, R12 ;  /* 0x00007610ff0c7816 */ /* 0x000fe4000000000c */
[----:B------:R-:W-:-:S02]  /*0dd0*/  PRMT R14, RZ, 0x7610, R14 ;  /* 0x00007610ff0e7816 */ /* 0x000fc4000000000e */
[----:B-1----:R-:W-:Y:S02]  /*0de0*/  PRMT R16, RZ, 0x7610, R16 ;  /* 0x00007610ff107816 */ /* 0x002fe40000000010 */
[----:B--2---:R-:W-:Y:S02]  /*0df0*/  PRMT R18, RZ, 0x7610, R18 ;  /* 0x00007610ff127816 */ /* 0x004fe40000000012 */
[----:B------:R-:W-:Y:S02]  /*0e00*/  PRMT R20, RZ, 0x7610, R20 ;  /* 0x00007610ff147816 */ /* 0x000fe40000000014 */
[----:B---3--:R-:W-:Y:S02]  /*0e10*/  PRMT R22, RZ, 0x7610, R22 ;  /* 0x00007610ff167816 */ /* 0x008fe40000000016 */
[----:B------:R-:W-:Y:S02]  /*0e20*/  PRMT R24, RZ, 0x7610, R24 ;  /* 0x00007610ff187816 */ /* 0x000fe40000000018 */
[----:B------:R-:W-:-:S02]  /*0e30*/  PRMT R26, RZ, 0x7610, R26 ;  /* 0x00007610ff1a7816 */ /* 0x000fc4000000001a */
[----:B------:R-:W-:Y:S02]  /*0e40*/  PRMT R28, RZ, 0x7610, R28 ;  /* 0x00007610ff1c7816 */ /* 0x000fe4000000001c */
[----:B------:R-:W-:Y:S02]  /*0e50*/  PRMT R30, RZ, 0x7610, R30 ;  /* 0x00007610ff1e7816 */ /* 0x000fe4000000001e */
[----:B------:R-:W-:Y:S01]  /*0e60*/  PRMT R32, RZ, 0x7610, R32 ;  /* 0x00007610ff207816 */ /* 0x000fe20000000020 */
[----:B------:R-:W2:Y:S04]  /*0e70*/  @P3 LDG.E.U8 R2, desc[UR24][R96.64] ;  /* 0x0000001860023981 */ /* 0x000ea8000c1e1100 */
[----:B------:R-:W3:Y:S04]  /*0e80*/  @P3 LDG.E.U8 R4, desc[UR24][R94.64] ;  /* 0x000000185e043981 */ /* 0x000ee8000c1e1100 */
[----:B------:R-:W4:Y:S04]  /*0e90*/  @P3 LDG.E.U8 R6, desc[UR24][R84.64] ;  /* 0x0000001854063981 */ /* 0x000f28000c1e1100 */
        /* <DEDUP_REMOVED lines=12> */
[----:B------:R-:W4:Y:S01]  /*0f60*/  @P3 LDG.E.U8 R32, desc[UR24][R86.64] ;  /* 0x0000001856203981 */ /* 0x000f22000c1e1100 */
[----:B------:R-:W-:-:S04]  /*0f70*/  @!UP0 UIADD3 UR8, UPT, UPT, -UR5, 0x100000, URZ ;  /* 0x0010000005088890 */ /* 0x000fc8000fffe1ff */
[----:B------:R-:W-:Y:S02]  /*0f80*/  @!UP0 USHF.L.U32 UR9, UR8, 0xb, URZ ;  /* 0x0000000b08098899 */ /* 0x000fe400080006ff */
[----:B------:R-:W-:Y:S01]  /*0f90*/  @!UP0 USHF.L.U32 UR8, UR8, 0x1, URZ ;  /* 0x0000000108088899 */ /* 0x000fe200080006ff */
[----:B------:R-:W-:Y:S01]  /*0fa0*/  VOTEU.ALL UP1, P2 ;  /* 0x0000000000ff7886 */ /* 0x000fe20001020000 */
[----:B------:R-:W-:-:S04]  /*0fb0*/  @!UP0 UIADD3 UR4, UPT, UPT, -UR5, 0x100000, URZ ;  /* 0x0010000005048890 */ /* 0x000fc8000fffe1ff */
[----:B------:R-:W-:Y:S02]  /*0fc0*/  @!UP0 USHF.L.U32 UR5, UR4, 0xb, URZ ;  /* 0x0000000b04058899 */ /* 0x000fe400080006ff */
[----:B------:R-:W-:Y:S02]  /*0fd0*/  @!UP0 USHF.L.U32 UR4, UR4, 0x1, URZ ;  /* 0x0000000104048899 */ /* 0x000fe400080006ff */
[----:B------:R-:W-:Y:S01]  /*0fe0*/  UIADD3 UR30, UPT, UPT, UR7, 0x100000, URZ ;  /* 0x00100000071e7890 */ /* 0x000fe2000fffe0ff */
[----:B------:R-:W-:-:S03]  /*0ff0*/  ISETP.EQ.U32.AND P4, PT, RZ, UR20, P3 ;  /* 0x00000014ff007c0c */ /* 0x000fc60009f82070 */
[----:B------:R-:W-:-:S04]  /*1000*/  UIADD3 UR6, UPT, UPT, UR6, UR30, URZ ;  /* 0x0000001e06067290 */ /* 0x000fc8000fffe0ff */
[----:B------:R-:W-:Y:S01]  /*1010*/  ULEA UR14, UR14, UR6, 0x4 ;  /* 0x000000060e0e7291 */ /* 0x000fe2000f8e20ff */
[----:B------:R0:W1:Y:S01]  /*1020*/  @!UP1 SYNCS.EXCH.64 URZ, [UR11+0x5808], UR8 ;  /* 0x005808080bff95b2 */ /* 0x0000620008000100 */
[----:B------:R-:W-:Y:S01]  /*1030*/  VOTEU.ALL UP1, P2 ;  /* 0x0000000000ff7886 */ /* 0x000fe20001020000 */
[----:B------:R-:W-:Y:S02]  /*1040*/  UIADD3 UR6, UPT, UPT, UR11, 0x3000, URZ ;  /* 0x000030000b067890 */ /* 0x000fe4000fffe0ff */
[----:B--2---:R0:W-:Y:S04]  /*1050*/  STS.U8 [R99+UR11+0x2000], R2 ;  /* 0x0020000263007988 */ /* 0x0041e8000800000b */
[----:B---3--:R0:W-:Y:S04]  /*1060*/  STS.U8 [R99+UR11+0x2100], R4 ;  /* 0x0021000463007988 */ /* 0x0081e8000800000b */
[----:B----4-:R0:W-:Y:S04]  /*1070*/  STS.U8 [R99+UR11+0x2200], R6 ;  /* 0x0022000663007988 */ /* 0x0101e8000800000b */
[----:B------:R0:W-:Y:S04]  /*1080*/  STS.U8 [R99+UR11+0x2300], R8 ;  /* 0x0023000863007988 */ /* 0x0001e8000800000b */
        /* <DEDUP_REMOVED lines=11> */
[----:B------:R0:W-:Y:S01]  /*1140*/  STS.U8 [R99+UR11+0x2f00], R32 ;  /* 0x002f002063007988 */ /* 0x0001e2000800000b */
[----:B-1----:R1:W-:Y:S06]  /*1150*/  MEMBAR.ALL.CTA ;  /* 0x0000000000007992 */ /* 0x0023ec0000008000 */
[----:B-1----:R-:W-:Y:S04]  /*1160*/  FENCE.VIEW.ASYNC.S ;  /* 0x00000000000073c6 */ /* 0x002fe80000000000 */
[----:B------:R-:W1:Y:S02]  /*1170*/  FENCE.VIEW.ASYNC.S ;  /* 0x00000000000073c6 */ /* 0x000e640000000000 */
[----:B-1----:R0:W1:Y:S02]  /*1180*/  @!UP1 SYNCS.EXCH.64 URZ, [UR11+0x3000], UR4 ;  /* 0x003000040bff95b2 */ /* 0x0020640008000100 */
[----:B-1----:R-:W-:Y:S06]  /*1190*/  BAR.SYNC.DEFER_BLOCKING 0x0 ;  /* 0x0000000000007b1d */ /* 0x002fec0000010000 */
[----:B0-----:R-:W-:Y:S05]  /*11a0*/  @!P4 BRA `(.L_x_6) ;  /* 0x000000000040c947 */ /* 0x001fea0003800000 */
[----:B------:R-:W-:Y:S02]  /*11b0*/  UIADD3 UR4, UPT, UPT, UR11, 0x5000, URZ ;  /* 0x000050000b047890 */ /* 0x000fe4000fffe0ff */
[----:B------:R-:W-:Y:S02]  /*11c0*/  UIADD3 UR5, UPT, UPT, UR11, 0x2000, URZ ;  /* 0x000020000b057890 */ /* 0x000fe4000fffe0ff */
[----:B------:R-:W-:Y:S02]  /*11d0*/  USHF.R.U32.HI UR4, URZ, 0x4, UR4 ;  /* 0x00000004ff047899 */ /* 0x000fe40008011604 */
[----:B------:R-:W-:Y:S02]  /*11e0*/  USHF.R.U32.HI UR5, URZ, 0x4, UR5 ;  /* 0x00000004ff057899 */ /* 0x000fe40008011605 */
[----:B------:R-:W-:Y:S02]  /*11f0*/  USGXT.U32 UR8, UR4, 0xe ;  /* 0x0000000e0408789a */ /* 0x000fe40008000000 */
[----:B------:R-:W-:Y:S01]  /*1200*/  USGXT.U32 UR16, UR5, 0xe ;  /* 0x0000000e0510789a */ /* 0x000fe20008000000 */
[----:B------:R-:W-:-:S02]  /*1210*/  UMOV UR4, UR6 ;  /* 0x0000000600047c82 */ /* 0x000fc40008000000 */
[----:B------:R-:W-:Y:S01]  /*1220*/  UMOV UR5, URZ ;  /* 0x000000ff00057c82 */ /* 0x000fe20008000000 */
[----:B------:R-:W-:Y:S01]  /*1230*/  UMOV UR18, 0x0 ;  /* 0x0000000000127882 */ /* 0x000fe20000000000 */
[----:B------:R-:W-:Y:S01]  /*1240*/  UMOV UR19, 0x4208010 ;  /* 0x0420801000137882 */ /* 0x000fe20000000000 */
[----:B------:R-:W-:Y:S01]  /*1250*/  UMOV UR9, 0x80004020 ;  /* 0x8000402000097882 */ /* 0x000fe20000000000 */
[----:B------:R-:W-:Y:S01]  /*1260*/  UMOV UR17, 0xc0004010 ;  /* 0xc000401000117882 */ /* 0x000fe20000000000 */
[----:B------:R-:W-:Y:S01]  /*1270*/  UMOV UR4, UR4 ;  /* 0x0000000400047c82 */ /* 0x000fe20008000000 */
[----:B------:R0:W-:Y:S01]  /*1280*/  UTCQMMA gdesc[UR8], gdesc[UR16], tmem[UR30], tmem[UR18], idesc[UR19], !UPT ;  /* 0x00ff1210080075ea */ /* 0x0001e2000f80031e */
[----:B------:R0:W-:Y:S01]  /*1290*/  UTCBAR [UR4], URZ ;  /* 0x000000ff040073e9 */ /* 0x0001e200080000ff */
[----:B------:R-:W-:Y:S02]  /*12a0*/  NOP ;  /* 0x0000000000007918 */ /* 0x000fe40000000000 */
.L_x_6:
[----:B------:R-:W-:Y:S05]  /*12b0*/  @!P3 BRA `(.L_x_7) ;  /* 0x000000000008b947 */ /* 0x000fea0003800000 */
[----:B------:R-:W1:Y:S02]  /*12c0*/  SYNCS.PHASECHK.TRANS64.TRYWAIT P0, [UR11+0x3000], RZ ;  /* 0x003000ffff0075a7 */ /* 0x000e64000800110b */
[----:B-1----:R-:W-:Y:S05]  /*12d0*/  @!P0 BRA `(.L_x_8) ;  /* 0x0000004400a08947 */ /* 0x002fea0003800000 */
.L_x_7:
[----:B------:R-:W-:Y:S01]  /*12e0*/  BAR.SYNC.DEFER_BLOCKING 0x0 ;  /* 0x0000000000007b1d */ /* 0x000fe20000010000 */
[C---:B------:R-:W-:Y:S02]  /*12f0*/  LOP3.LUT R107, R0.reuse, 0xf, RZ, 0xc0, !PT ;  /* 0x0000000f006b7812 */ /* 0x040fe400078ec0ff */
[----:B------:R-:W-:Y:S02]  /*1300*/  LOP3.LUT R106, R0, 0x60, RZ, 0xc0, !PT ;  /* 0x00000060006a7812 */ /* 0x000fe400078ec0ff */
[----:B------:R-:W-:Y:S01]  /*1310*/  ISETP.GE.U32.AND P5, PT, R36, 0x10, PT ;  /* 0x000000102400780c */ /* 0x000fe20003fa6070 */
[----:B0-----:R-:W0:Y:S02]  /*1320*/  LDCU UR8, c[0x0][0x3a8] ;  /* 0x00007500ff0877ac */ /* 0x001e240008000800 */
[----:B------:R-:W1:Y:S01]  /*1330*/  LDC R115, c[0x0][0x3d8] ;  /* 0x0000f600ff737b82 */ /* 0x000e620000000800 */
[----:B------:R-:W-:Y:S01]  /*1340*/  LDTM.16dp32bit_t0_t15.x32 R4, tmem[UR14] ;  /* 0x0000000e000479ee */ /* 0x000fe20008a80000 */
[----:B------:R-:W0:Y:S01]  /*1350*/  LDTM.16dp32bit_t16_t31.x32 R4, tmem[UR14+0x20] ;  /* 0x0000200e000479ee */ /* 0x000e220008aa0000 */
[----:B------:R-:W-:Y:S01]  /*1360*/  LOP3.LUT R103, R0, 0xff, RZ, 0xc0, !PT ;  /* 0x000000ff00677812 */ /* 0x000fe200078ec0ff */
[----:B------:R-:W2:Y:S01]  /*1370*/  LDCU.64 UR18, c[0x0][0x3d0] ;  /* 0x00007a00ff1277ac */ /* 0x000ea20008000a00 */
[----:B------:R-:W-:-:S02]  /*1380*/  LEA R110, R107, R106, 0x1 ;  /* 0x0000006a6b6e7211 */ /* 0x000fc400078e08ff */
[C---:B------:R-:W-:Y:S01]  /*1390*/  LEA R102, R103.reuse, UR11, 0x2 ;  /* 0x0000000b67667c11 */ /* 0x040fe2000f8e10ff */
[----:B------:R-:W3:Y:S01]  /*13a0*/  LDC.64 R112, c[0x0][0x390] ;  /* 0x0000e400ff707b82 */ /* 0x000ee20000000a00 */
[----:B------:R-:W-:Y:S02]  /*13b0*/  LEA.HI R101, R103, R110, RZ, 0x19 ;  /* 0x0000006e67657211 */ /* 0x000fe400078fc8ff */
[----:B------:R-:W-:Y:S02]  /*13c0*/  PRMT R114, RZ, 0x7610, R114 ;  /* 0x00007610ff727816 */ /* 0x000fe40000000072 */
[----:B------:R-:W-:Y:S01]  /*13d0*/  LEA R101, R101, UR11, 0x2 ;  /* 0x0000000b65657c11 */ /* 0x000fe2000f8e10ff */
[----:B------:R-:W4:Y:S01]  /*13e0*/  @!P2 SYNCS.CCTL.IV [UR11+0x3000] ;  /* 0x00300000ff00a9b1 */ /* 0x000f22000800000b */
[----:B------:R-:W-:Y:S01]  /*13f0*/  NOP ;  /* 0x0000000000007918 */ /* 0x000fe20000000000 */
[----:B--2---:R-:W-:Y:S01]  /*1400*/  UIMAD UR4, UR10, UR18, URZ ;  /* 0x000000120a0472a4 */ /* 0x004fe2000f8e02ff */
[----:B0-----:R-:W-:Y:S01]  /*1410*/  FMUL R2, R4, UR8 ;  /* 0x0000000804027c20 */ /* 0x001fe20008400000 */
[----:B------:R-:W-:Y:S01]  /*1420*/  FMUL R3, R5, UR8 ;  /* 0x0000000805037c20 */ /* 0x000fe20008400000 */
[----:B------:R-:W-:Y:S01]  /*1430*/  FMUL R37, R6, UR8 ;  /* 0x0000000806257c20 */ /* 0x000fe20008400000 */
[----:B------:R-:W-:Y:S01]  /*1440*/  FMUL R38, R7, UR8 ;  /* 0x0000000807267c20 */ /* 0x000fe20008400000 */
[----:B------:R-:W-:Y:S01]  /*1450*/  FMUL R39, R8, UR8 ;  /* 0x0000000808277c20 */ /* 0x000fe20008400000 */
[----:B------:R-:W-:-:S02]  /*1460*/  USHF.R.S32.HI UR5, URZ, 0x1f, UR4 ;  /* 0x0000001fff057899 */ /* 0x000fc40008011404 */
[----:B------:R-:W-:Y:S01]  /*1470*/  FMNMX3 R37, R2, R3, R37, !PT ;  /* 0x0000000302257276 */ /* 0x000fe20007800025 */
[----:B------:R-:W-:Y:S01]  /*1480*/  FMUL R2, R9, UR8 ;  /* 0x0000000809027c20 */ /* 0x000fe20008400000 */
[----:B------:R-:W-:Y:S02]  /*1490*/  FMUL R3, R10, UR8 ;  /* 0x000000080a037c20 */ /* 0x000fe40008400000 */
[----:B------:R-:W-:Y:S01]  /*14a0*/  FMNMX3 R39, R37, R38, R39, !PT ;  /* 0x0000002625277276 */ /* 0x000fe20007800027 */
[----:B------:R-:W-:Y:S01]  /*14b0*/  FMUL R37, R11, UR8 ;  /* 0x000000080b257c20 */ /* 0x000fe20008400000 */
[----:B------:R-:W-:Y:S02]  /*14c0*/  FMUL R38, R12, UR8 ;  /* 0x000000080c267c20 */ /* 0x000fe40008400000 */
[----:B------:R-:W-:Y:S01]  /*14d0*/  FMNMX3 R39, R39, R2, R3, !PT ;  /* 0x0000000227277276 */ /* 0x000fe20007800003 */
[----:B------:R-:W-:Y:S01]  /*14e0*/  FMUL R2, R13, UR8 ;  /* 0x000000080d027c20 */ /* 0x000fe20008400000 */
[----:B------:R-:W-:-:S02]  /*14f0*/  FMUL R3, R14, UR8 ;  /* 0x000000080e037c20 */ /* 0x000fc40008400000 */
        /* <DEDUP_REMOVED lines=32> */
[----:B------:R-:W-:Y:S02]  /*1700*/  SHF.R.U32.HI R39, RZ, 0x7, R0 ;  /* 0x00000007ff277819 */ /* 0x000fe40000011600 */
[----:B------:R-:W-:-:S04]  /*1710*/  FMNMX3 R2, R38, R2, R3, !PT ;  /* 0x0000000226027276 */ /* 0x000fc80007800003 */
[----:B------:R-:W-:Y:S02]  /*1720*/  FMNMX R37, R37, R2, !PT ;  /* 0x0000000225257209 */ /* 0x000fe40007800000 */
[----:B------:R-:W-:-:S03]  /*1730*/  LOP3.LUT R2, R0, 0x7f, RZ, 0xc0, !PT ;  /* 0x0000007f00027812 */ /* 0x000fc600078ec0ff */
[----:B------:R-:W0:Y:S02]  /*1740*/  SHFL.BFLY PT, R38, R37, 0x10, 0x1f ;  /* 0x0e001f0025267f89 */ /* 0x000e2400000e0000 */
[----:B------:R-:W-:Y:S01]  /*1750*/  IMAD R3, R2, UR19, RZ ;  /* 0x0000001302037c24 */ /* 0x000fe2000f8e02ff */
[----:B------:R-:W-:-:S04]  /*1760*/  SGXT.U32 R2, R39, 0x1 ;  /* 0x000000012702781a */ /* 0x000fc80000000000 */
[----:B---3--:R-:W-:Y:S01]  /*1770*/  IADD3 R111, P0, P6, R3, UR4, R112 ;  /* 0x00000004036f7c10 */ /* 0x008fe2000fe1e070 */
[----:B-1----:R-:W-:Y:S01]  /*1780*/  IMAD R2, R2, R115, RZ ;  /* 0x0000007302027224 */ /* 0x002fe200078e02ff */
[----:B------:R-:W-:-:S03]  /*1790*/  SHF.R.S32.HI R40, RZ, 0x1f, R3 ;  /* 0x0000001fff287819 */ /* 0x000fc60000011403 */
[C---:B------:R-:W-:Y:S01]  /*17a0*/  IMAD R3, R115.reuse, 0x2, R2 ;  /* 0x0000000273037824 */ /* 0x040fe200078e0202 */
[----:B------:R-:W-:Y:S02]  /*17b0*/  IADD3.X R113, PT, PT, R40, UR5, R113, P0, P6 ;  /* 0x0000000528717c10 */ /* 0x000fe400087ec471 */
[----:B------:R-:W-:Y:S01]  /*17c0*/  IADD3 R64, P0, PT, R2, R111, RZ ;  /* 0x0000006f02407210 */ /* 0x000fe20007f1e0ff */
[----:B------:R-:W-:-:S03]  /*17d0*/  IMAD R36, R115, 0x2, R3 ;  /* 0x0000000273247824 */ /* 0x000fc600078e0203 */
[----:B------:R-:W-:Y:S01]  /*17e0*/  LEA.HI.X.SX32 R65, R2, R113, 0x1, P0 ;  /* 0x0000007102417211 */ /* 0x000fe200000f0eff */
[----:B------:R-:W-:Y:S01]  /*17f0*/  IMAD R2, R115, 0x2, R36 ;  /* 0x0000000273027824 */ /* 0x000fe200078e0224 */
[-C--:B------:R-:W-:Y:S02]  /*1800*/  IADD3 R62, P0, PT, R3, R111.reuse, RZ ;  /* 0x0000006f033e7210 */ /* 0x080fe40007f1e0ff */
[C---:B------:R-:W-:Y:S02]  /*1810*/  IADD3 R60, P6, PT, R36.reuse, R111, RZ ;  /* 0x0000006f243c7210 */ /* 0x040fe40007fde0ff */
[----:B0-----:R-:W-:Y:S02]  /*1820*/  FMNMX R38, R37, R38, !PT ;  /* 0x0000002625267209 */ /* 0x001fe40007800000 */
[-C--:B------:R-:W-:Y:S01]  /*1830*/  LEA.HI.X.SX32 R63, R3, R113.reuse, 0x1, P0 ;  /* 0x00000071033f7211 */ /* 0x080fe200000f0eff */
[----:B------:R-:W-:Y:S01]  /*1840*/  IMAD R3, R115, 0x2, R2 ;  /* 0x0000000273037824 */ /* 0x000fe200078e0202 */
[----:B------:R-:W-:Y:S01]  /*1850*/  LEA.HI.X.SX32 R61, R36, R113, 0x1, P6 ;  /* 0x00000071243d7211 */ /* 0x000fe200030f0eff */
[----:B----4-:R0:W-:Y:S01]  /*1860*/  @!P5 STS [R101+0x2000], R38 ;  /* 0x002000266500d388 */ /* 0x0101e20000000800 */
[----:B------:R-:W-:-:S02]  /*1870*/  IADD3 R58, P0, PT, R2, R111, RZ ;  /* 0x0000006f023a7210 */ /* 0x000fc40007f1e0ff */
[----:B------:R-:W-:Y:S01]  /*1880*/  ISETP.GE.U32.AND P6, PT, R103, 0x80, PT ;  /* 0x000000806700780c */ /* 0x000fe20003fc6070 */
[----:B------:R-:W-:Y:S01]  /*1890*/  BAR.SYNC.DEFER_BLOCKING 0x0 ;  /* 0x0000000000007b1d */ /* 0x000fe20000010000 */
[----:B------:R-:W-:Y:S01]  /*18a0*/  LEA.HI.X.SX32 R59, R2, R113, 0x1, P0 ;  /* 0x00000071023b7211 */ /* 0x000fe200000f0eff */
[----:B------:R-:W-:Y:S01]  /*18b0*/  IMAD R2, R115, 0x2, R3 ;  /* 0x0000000273027824 */ /* 0x000fe200078e0203 */
[----:B------:R-:W-:-:S04]  /*18c0*/  IADD3 R56, P0, PT, R3, R111, RZ ;  /* 0x0000006f03387210 */ /* 0x000fc80007f1e0ff */
[----:B------:R-:W-:Y:S01]  /*18d0*/  LEA.HI.X.SX32 R57, R3, R113, 0x1, P0 ;  /* 0x0000007103397211 */ /* 0x000fe200000f0eff */
[----:B------:R-:W-:Y:S01]  /*18e0*/  IMAD R3, R115, 0x2, R2 ;  /* 0x0000000273037824 */ /* 0x000fe200078e0202 */
[----:B------:R-:W-:-:S04]  /*18f0*/  IADD3 R54, P0, PT, R2, R111, RZ ;  /* 0x0000006f02367210 */ /* 0x000fc80007f1e0ff */
[----:B------:R-:W-:Y:S02]  /*1900*/  LEA.HI.X.SX32 R55, R2, R113, 0x1, P0 ;  /* 0x0000007102377211 */ /* 0x000fe400000f0eff */
[----:B------:R-:W-:Y:S02]  /*1910*/  IADD3 R52, P0, PT, R3, R111, RZ ;  /* 0x0000006f03347210 */ /* 0x000fe40007f1e0ff */
[----:B------:R-:W-:Y:S02]  /*1920*/  LEA R2, R115, R3, 0x1 ;  /* 0x0000000373027211 */ /* 0x000fe400078e08ff */
[----:B------:R-:W-:Y:S02]  /*1930*/  LEA.HI.X.SX32 R53, R3, R113, 0x1, P0 ;  /* 0x0000007103357211 */ /* 0x000fe400000f0eff */
[C---:B------:R-:W-:Y:S01]  /*1940*/  IADD3 R50, P0, PT, R2.reuse, R111, RZ ;  /* 0x0000006f02327210 */ /* 0x040fe20007f1e0ff */
[C---:B------:R-:W-:Y:S01]  /*1950*/  IMAD R3, R115.reuse, 0x2, R2 ;  /* 0x0000000273037824 */ /* 0x040fe200078e0202 */
[----:B------:R-:W1:Y:S02]  /*1960*/  @!P6 LDS R109, [R102+0x2000] ;  /* 0x00200000666de984 */ /* 0x000e640000000800 */
[----:B------:R-:W-:Y:S01]  /*1970*/  LEA.HI.X.SX32 R51, R2, R113, 0x1, P0 ;  /* 0x0000007102337211 */ /* 0x000fe200000f0eff */
[----:B------:R-:W-:Y:S01]  /*1980*/  IMAD R2, R115, 0x2, R3 ;  /* 0x0000000273027824 */ /* 0x000fe200078e0203 */
[----:B------:R-:W-:-:S04]  /*1990*/  IADD3 R48, P0, PT, R3, R111, RZ ;  /* 0x0000006f03307210 */ /* 0x000fc80007f1e0ff */
[----:B------:R-:W-:Y:S01]  /*19a0*/  LEA.HI.X.SX32 R49, R3, R113, 0x1, P0 ;  /* 0x0000007103317211 */ /* 0x000fe200000f0eff */
[----:B------:R-:W-:Y:S01]  /*19b0*/  IMAD R3, R115, 0x2, R2 ;  /* 0x0000000273037824 */ /* 0x000fe200078e0202 */
[----:B------:R-:W-:-:S04]  /*19c0*/  IADD3 R46, P0, PT, R2, R111, RZ ;  /* 0x0000006f022e7210 */ /* 0x000fc80007f1e0ff */
[----:B------:R-:W-:Y:S01]  /*19d0*/  LEA.HI.X.SX32 R47, R2, R113, 0x1, P0 ;  /* 0x00000071022f7211 */ /* 0x000fe200000f0eff */
[----:B------:R-:W-:Y:S01]  /*19e0*/  IMAD R2, R115, 0x2, R3 ;  /* 0x0000000273027824 */ /* 0x000fe200078e0203 */
[----:B------:R-:W-:-:S04]  /*19f0*/  IADD3 R44, P0, PT, R3, R111, RZ ;  /* 0x0000006f032c7210 */ /* 0x000fc80007f1e0ff */
[----:B------:R-:W-:Y:S02]  /*1a00*/  LEA.HI.X.SX32 R45, R3, R113, 0x1, P0 ;  /* 0x00000071032d7211 */ /* 0x000fe400000f0eff */
[C---:B------:R-:W-:Y:S02]  /*1a10*/  IADD3 R42, P0, PT, R2.reuse, R111, RZ ;  /* 0x0000006f022a7210 */ /* 0x040fe40007f1e0ff */
[----:B------:R-:W-:Y:S02]  /*1a20*/  LEA R3, R115, R2, 0x1 ;  /* 0x0000000273037211 */ /* 0x000fe400078e08ff */
[----:B------:R-:W-:Y:S02]  /*1a30*/  LEA.HI.X.SX32 R43, R2, R113, 0x1, P0 ;  /* 0x00000071022b7211 */ /* 0x000fe400000f0eff */
[----:B------:R-:W-:Y:S01]  /*1a40*/  IADD3 R40, P0, PT, R3, R111, RZ ;  /* 0x0000006f03287210 */ /* 0x000fe20007f1e0ff */
[----:B------:R-:W-:-:S03]  /*1a50*/  IMAD R2, R115, 0x2, R3 ;  /* 0x0000000273027824 */ /* 0x000fc600078e0203 */
[----:B------:R-:W-:Y:S01]  /*1a60*/  LEA.HI.X.SX32 R41, R3, R113, 0x1, P0 ;  /* 0x0000007103297211 */ /* 0x000fe200000f0eff */
[----:B------:R-:W-:Y:S01]  /*1a70*/  IMAD R3, R115, 0x2, R2 ;  /* 0x0000000273037824 */ /* 0x000fe200078e0202 */
[----:B0-----:R-:W-:-:S03]  /*1a80*/  IADD3 R38, P0, PT, R2, R111, RZ ;  /* 0x0000006f02267210 */ /* 0x001fc60007f1e0ff */
[----:B------:R-:W-:Y:S01]  /*1a90*/  IMAD R108, R115, 0x2, R3 ;  /* 0x00000002736c7824 */ /* 0x000fe200078e0203 */
[----:B------:R-:W-:Y:S02]  /*1aa0*/  LEA.HI.X.SX32 R39, R2, R113, 0x1, P0 ;  /* 0x0000007102277211 */ /* 0x000fe400000f0eff */
[C---:B------:R-:W-:Y:S01]  /*1ab0*/  IADD3 R36, P0, PT, R3.reuse, R111, RZ ;  /* 0x0000006f03247210 */ /* 0x040fe20007f1e0ff */
[----:B-1----:R-:W0:Y:S03]  /*1ac0*/  SHFL.BFLY PT, R112, R109, 0x1, 0x1f ;  /* 0x0c201f006d707f89 */ /* 0x002e2600000e0000 */
[----:B------:R-:W-:Y:S02]  /*1ad0*/  LEA.HI.X.SX32 R37, R3, R113, 0x1, P0 ;  /* 0x0000007103257211 */ /* 0x000fe400000f0eff */
[----:B------:R-:W-:-:S04]  /*1ae0*/  IADD3 R2, P0, PT, R108, R111, RZ ;  /* 0x0000006f6c027210 */ /* 0x000fc80007f1e0ff */
[----:B------:R-:W-:Y:S02]  /*1af0*/  LEA.HI.X.SX32 R3, R108, R113, 0x1, P0 ;  /* 0x000000716c037211 */ /* 0x000fe400000f0eff */
[----:B------:R-:W-:-:S04]  /*1b00*/  LOP3.LUT P0, RZ, R0, 0x1, RZ, 0xc0, !PT ;  /* 0x0000000100ff7812 */ /* 0x000fc8000780c0ff */
[----:B------:R-:W-:Y:S02]  /*1b10*/  ISETP.LT.U32.AND P0, PT, R103, 0x80, !P0 ;  /* 0x000000806700780c */ /* 0x000fe40004701070 */
[----:B------:R-:W-:Y:S02]  /*1b20*/  LEA R103, R110, UR11, 0x2 ;  /* 0x0000000b6e677c11 */ /* 0x000fe4000f8e10ff */
[----:B0-----:R-:W-:-:S09]  /*1b30*/  FMNMX R111, R109, R112, !PT ;  /* 0x000000706d6f7209 */ /* 0x001fd20007800000 */
[----:B------:R0:W-:Y:S01]  /*1b40*/  @P0 STS [R102+0x2000], R111 ;  /* 0x0020006f66000388 */ /* 0x0001e20000000800 */
[----:B------:R-:W-:Y:S01]  /*1b50*/  BAR.SYNC.DEFER_BLOCKING 0x0 ;  /* 0x0000000000007b1d */ /* 0x000fe20000010000 */
[----:B------:R-:W-:Y:S02]  /*1b60*/  PRMT R120, RZ, 0x7610, R120 ;  /* 0x00007610ff787816 */ /* 0x000fe40000000078 */
[----:B------:R-:W-:Y:S02]  /*1b70*/  PRMT R124, RZ, 0x7610, R124 ;  /* 0x00007610ff7c7816 */ /* 0x000fe4000000007c */
[----:B------:R-:W-:Y:S02]  /*1b80*/  PRMT R115, RZ, 0x7610, R115 ;  /* 0x00007610ff737816 */ /* 0x000fe40000000073 */
[----:B0-----:R-:W-:Y:S01]  /*1b90*/  PRMT R111, RZ, 0x7610, R111 ;  /* 0x00007610ff6f7816 */ /* 0x001fe2000000006f */
[----:B------:R-:W0:Y:S02]  /*1ba0*/  LDS R108, [R103+0x2000] ;  /* 0x00200000676c7984 */ /* 0x000e240000000800 */
[----:B0-----:R-:W-:-:S05]  /*1bb0*/  FMNMX R108, R108, -INF , !PT ;  /* 0xff8000006c6c7809 */ /* 0x001fca0007800000 */
[--C-:B------:R-:W-:Y:S01]  /*1bc0*/  FFMA R4, R4, UR8, -R108.reuse ;  /* 0x0000000804047c23 */ /* 0x100fe2000800086c */
[--C-:B------:R-:W-:Y:S01]  /*1bd0*/  FFMA R5, R5, UR8, -R108.reuse ;  /* 0x0000000805057c23 */ /* 0x100fe2000800086c */
[--C-:B------:R-:W-:Y:S01]  /*1be0*/  FFMA R6, R6, UR8, -R108.reuse ;  /* 0x0000000806067c23 */ /* 0x100fe2000800086c */
[--C-:B------:R-:W-:Y:S01]  /*1bf0*/  FFMA R7, R7, UR8, -R108.reuse ;  /* 0x0000000807077c23 */ /* 0x100fe2000800086c */
[----:B------:R-:W-:Y:S01]  /*1c00*/  FMUL R4, R4, 1.4426950216293334961 ;  /* 0x3fb8aa3b04047820 */ /* 0x000fe20000400000 */
[----:B------:R-:W-:Y:S01]  /*1c10*/  FMUL R5, R5, 1.4426950216293334961 ;  /* 0x3fb8aa3b05057820 */ /* 0x000fe20000400000 */
[----:B------:R-:W-:Y:S01]  /*1c20*/  FMUL R109, R6, 1.4426950216293334961 ;  /* 0x3fb8aa3b066d7820 */ /* 0x000fe20000400000 */
[----:B------:R-:W-:Y:S01]  /*1c30*/  FMUL R110, R7, 1.4426950216293334961 ;  /* 0x3fb8aa3b076e7820 */ /* 0x000fe20000400000 */
[--C-:B------:R-:W-:Y:S01]  /*1c40*/  FFMA R8, R8, UR8, -R108.reuse ;  /* 0x0000000808087c23 */ /* 0x100fe2000800086c */
[--C-:B------:R-:W-:Y:S01]  /*1c50*/  FFMA R9, R9, UR8, -R108.reuse ;  /* 0x0000000809097c23 */ /* 0x100fe2000800086c */
[----:B------:R-:W-:Y:S01]  /*1c60*/  MUFU.EX2 R4, R4 ;  /* 0x0000000400047308 */ /* 0x000fe20000000800 */
[--C-:B------:R-:W-:Y:S01]  /*1c70*/  FFMA R10, R10, UR8, -R108.reuse ;  /* 0x000000080a0a7c23 */ /* 0x100fe2000800086c */
[----:B------:R-:W-:Y:S01]  /*1c80*/  FMUL R6, R8, 1.4426950216293334961 ;  /* 0x3fb8aa3b08067820 */ /* 0x000fe20000400000 */
[----:B------:R-:W-:Y:S01]  /*1c90*/  FMUL R7, R9, 1.4426950216293334961 ;  /* 0x3fb8aa3b09077820 */ /* 0x000fe20000400000 */
[--C-:B------:R-:W-:Y:S01]  /*1ca0*/  FFMA R13, R13, UR8, -R108.reuse ;  /* 0x000000080d0d7c23 */ /* 0x100fe2000800086c */
[----:B------:R-:W-:Y:S01]  /*1cb0*/  FMUL R10, R10, 1.4426950216293334961 ;  /* 0x3fb8aa3b0a0a7820 */ /* 0x000fe20000400000 */
[--C-:B------:R-:W-:Y:S01]  /*1cc0*/  FFMA R11, R11, UR8, -R108.reuse ;  /* 0x000000080b0b7c23 */ /* 0x100fe2000800086c */
[--C-:B------:R-:W-:Y:S01]  /*1cd0*/  FFMA R12, R12, UR8, -R108.reuse ;  /* 0x000000080c0c7c23 */ /* 0x100fe2000800086c */
[----:B------:R-:W0:Y:S01]  /*1ce0*/  MUFU.EX2 R5, R5 ;  /* 0x0000000500057308 */ /* 0x000e220000000800 */
[----:B------:R-:W-:Y:S01]  /*1cf0*/  FMUL R13, R13, 1.4426950216293334961 ;  /* 0x3fb8aa3b0d0d7820 */ /* 0x000fe20000400000 */
[----:B------:R-:W-:Y:S01]  /*1d00*/  FMUL R11, R11, 1.4426950216293334961 ;  /* 0x3fb8aa3b0b0b7820 */ /* 0x000fe20000400000 */
[----:B------:R-:W-:Y:S01]  /*1d10*/  FMUL R12, R12, 1.4426950216293334961 ;  /* 0x3fb8aa3b0c0c7820 */ /* 0x000fe20000400000 */
[--C-:B------:R-:W-:Y:S01]  /*1d20*/  FFMA R14, R14, UR8, -R108.reuse ;  /* 0x000000080e0e7c23 */ /* 0x100fe2000800086c */
[--C-:B------:R-:W-:Y:S01]  /*1d30*/  FFMA R15, R15, UR8, -R108.reuse ;  /* 0x000000080f0f7c23 */ /* 0x100fe2000800086c */
[--C-:B------:R-:W-:Y:S01]  /*1d40*/  FFMA R16, R16, UR8, -R108.reuse ;  /* 0x0000000810107c23 */ /* 0x100fe2000800086c */
[--C-:B------:R-:W-:Y:S01]  /*1d50*/  FFMA R17, R17, UR8, -R108.reuse ;  /* 0x0000000811117c23 */ /* 0x100fe2000800086c */
[----:B------:R-:W1:Y:S01]  /*1d60*/  MUFU.EX2 R109, R109 ;  /* 0x0000006d006d7308 */ /* 0x000e620000000800 */
[----:B------:R-:W-:Y:S01]  /*1d70*/  FMUL R14, R14, 1.4426950216293334961 ;  /* 0x3fb8aa3b0e0e7820 */ /* 0x000fe20000400000 */
[----:B------:R-:W-:Y:S01]  /*1d80*/  FMUL R15, R15, 1.4426950216293334961 ;  /* 0x3fb8aa3b0f0f7820 */ /* 0x000fe20000400000 */
[----:B------:R-:W-:Y:S01]  /*1d90*/  FMUL R16, R16, 1.4426950216293334961 ;  /* 0x3fb8aa3b10107820 */ /* 0x000fe20000400000 */
[----:B------:R-:W-:Y:S01]  /*1da0*/  FMUL R17, R17, 1.4426950216293334961 ;  /* 0x3fb8aa3b11117820 */ /* 0x000fe20000400000 */
[--C-:B------:R-:W-:Y:S01]  /*1db0*/  FFMA R18, R18, UR8, -R108.reuse ;  /* 0x0000000812127c23 */ /* 0x100fe2000800086c */
[--C-:B------:R-:W-:Y:S01]  /*1dc0*/  FFMA R19, R19, UR8, -R108.reuse ;  /* 0x0000000813137c23 */ /* 0x100fe2000800086c */
[--C-:B------:R-:W-:Y:S01]  /*1dd0*/  FFMA R20, R20, UR8, -R108.reuse ;  /* 0x0000000814147c23 */ /* 0x100fe2000800086c */
[----:B------:R-:W2:Y:S01]  /*1de0*/  MUFU.EX2 R110, R110 ;  /* 0x0000006e006e7308 */ /* 0x000ea20000000800 */
[----:B0-----:R-:W-:Y:S01]  /*1df0*/  FADD R8, R4, R5 ;  /* 0x0000000504087221 */ /* 0x001fe20000000000 */
[----:B------:R-:W-:Y:S01]  /*1e00*/  FMUL R18, R18, 1.4426950216293334961 ;  /* 0x3fb8aa3b12127820 */ /* 0x000fe20000400000 */
[----:B------:R-:W-:Y:S01]  /*1e10*/  FMUL R19, R19, 1.4426950216293334961 ;  /* 0x3fb8aa3b13137820 */ /* 0x000fe20000400000 */
[----:B------:R-:W-:Y:S01]  /*1e20*/  FMUL R20, R20, 1.4426950216293334961 ;  /* 0x3fb8aa3b14147820 */ /* 0x000fe20000400000 */
[--C-:B------:R-:W-:Y:S01]  /*1e30*/  FFMA R21, R21, UR8, -R108.reuse ;  /* 0x0000000815157c23 */ /* 0x100fe2000800086c */
        /* <DEDUP_REMOVED lines=10> */
[----:B------:R-:W3:Y:S01]  /*1ee0*/  MUFU.EX2 R7, R7 ;  /* 0x0000000700077308 */ /* 0x000ee20000000800 */
[----:B------:R-:W-:Y:S01]  /*1ef0*/  FMUL R24, R24, 1.4426950216293334961 ;  /* 0x3fb8aa3b18187820 */ /* 0x000fe20000400000 */
[----:B------:R-:W-:Y:S01]  /*1f00*/  FMUL R25, R25, 1.4426950216293334961 ;  /* 0x3fb8aa3b19197820 */ /* 0x000fe20000400000 */
[----:B------:R-:W-:Y:S01]  /*1f10*/  FMUL R26, R26, 1.4426950216293334961 ;  /* 0x3fb8aa3b1a1a7820 */ /* 0x000fe20000400000 */
[----:B------:R-:W-:Y:S01]  /*1f20*/  FMUL R27, R27, 1.4426950216293334961 ;  /* 0x3fb8aa3b1b1b7820 */ /* 0x000fe20000400000 */
[--C-:B------:R-:W-:Y:S01]  /*1f30*/  FFMA R28, R28, UR8, -R108.reuse ;  /* 0x000000081c1c7c23 */ /* 0x100fe2000800086c */
[--C-:B------:R-:W-:Y:S01]  /*1f40*/  FFMA R29, R29, UR8, -R108.reuse ;  /* 0x000000081d1d7c23 */ /* 0x100fe2000800086c */
[--C-:B------:R-:W-:Y:S01]  /*1f50*/  FFMA R30, R30, UR8, -R108.reuse ;  /* 0x000000081e1e7c23 */ /* 0x100fe2000800086c */
[----:B------:R-:W4:Y:S01]  /*1f60*/  MUFU.EX2 R10, R10 ;  /* 0x0000000a000a7308 */ /* 0x000f220000000800 */
[----:B------:R-:W-:Y:S01]  /*1f70*/  FMUL R28, R28, 1.4426950216293334961 ;  /* 0x3fb8aa3b1c1c7820 */ /* 0x000fe20000400000 */
[----:B------:R-:W-:Y:S01]  /*1f80*/  FMUL R29, R29, 1.4426950216293334961 ;  /* 0x3fb8aa3b1d1d7820 */ /* 0x000fe20000400000 */
[----:B------:R-:W-:Y:S01]  /*1f90*/  FMUL R30, R30, 1.4426950216293334961 ;  /* 0x3fb8aa3b1e1e7820 */ /* 0x000fe20000400000 */
[--C-:B------:R-:W-:Y:S01]  /*1fa0*/  FFMA R31, R31, UR8, -R108.reuse ;  /* 0x000000081f1f7c23 */ /* 0x100fe2000800086c */
[--C-:B------:R-:W-:Y:S01]  /*1fb0*/  FFMA R32, R32, UR8, -R108.reuse ;  /* 0x0000000820207c23 */ /* 0x100fe2000800086c */
[--C-:B------:R-:W-:Y:S01]  /*1fc0*/  FFMA R33, R33, UR8, -R108.reuse ;  /* 0x0000000821217c23 */ /* 0x100fe2000800086c */
[--C-:B------:R-:W-:Y:S01]  /*1fd0*/  FFMA R34, R34, UR8, -R108.reuse ;  /* 0x0000000822227c23 */ /* 0x100fe2000800086c */
[----:B------:R1:W-:Y:S01]  /*1fe0*/  MUFU.EX2 R112, R13 ;  /* 0x0000000d00707308 */ /* 0x0003e20000000800 */
[----:B------:R-:W-:Y:S01]  /*1ff0*/  FMUL R31, R31, 1.4426950216293334961 ;  /* 0x3fb8aa3b1f1f7820 */ /* 0x000fe20000400000 */
[----:B------:R-:W-:Y:S01]  /*2000*/  FMUL R32, R32, 1.4426950216293334961 ;  /* 0x3fb8aa3b20207820 */ /* 0x000fe20000400000 */
[----:B------:R-:W-:Y:S01]  /*2010*/  FMUL R33, R33, 1.4426950216293334961 ;  /* 0x3fb8aa3b21217820 */ /* 0x000fe20000400000 */
[----:B------:R-:W-:Y:S01]  /*2020*/  FMUL R34, R34, 1.4426950216293334961 ;  /* 0x3fb8aa3b22227820 */ /* 0x000fe20000400000 */
[----:B------:R-:W-:-:S03]  /*2030*/  FFMA R35, R35, UR8, -R108 ;  /* 0x0000000823237c23 */ /* 0x000fc6000800086c */
[----:B------:R-:W5:Y:S01]  /*2040*/  MUFU.EX2 R11, R11 ;  /* 0x0000000b000b7308 */ /* 0x000f620000000800 */
[----:B-1----:R-:W-:Y:S01]  /*2050*/  FADD R13, R109, R8 ;  /* 0x000000086d0d7221 */ /* 0x002fe20000000000 */
[----:B------:R-:W-:-:S03]  /*2060*/  FMUL R35, R35, 1.4426950216293334961 ;  /* 0x3fb8aa3b23237820 */ /* 0x000fc60000400000 */
[----:B--2---:R-:W-:-:S03]  /*2070*/  FADD R13, R110, R13 ;  /* 0x0000000d6e0d7221 */ /* 0x004fc60000000000 */
[----:B------:R-:W1:Y:S01]  /*2080*/  MUFU.EX2 R9, R12 ;  /* 0x0000000c00097308 */ /* 0x000e620000000800 */
[----:B0-----:R-:W-:-:S04]  /*2090*/  FADD R8, R6, R13 ;  /* 0x0000000d06087221 */ /* 0x001fc80000000000 */
[----:B---3--:R-:W-:-:S03]  /*20a0*/  FADD R13, R7, R8 ;  /* 0x00000008070d7221 */ /* 0x008fc60000000000 */
[----:B------:R-:W0:Y:S01]  /*20b0*/  MUFU.EX2 R14, R14 ;  /* 0x0000000e000e7308 */ /* 0x000e220000000800 */
[----:B----4-:R-:W-:-:S04]  /*20c0*/  FADD R8, R10, R13 ;  /* 0x0000000d0a087221 */ /* 0x010fc80000000000 */
[----:B-----5:R-:W-:-:S03]  /*20d0*/  FADD R8, R11, R8 ;  /* 0x000000080b087221 */ /* 0x020fc60000000000 */
[----:B------:R-:W2:Y:S01]  /*20e0*/  MUFU.EX2 R15, R15 ;  /* 0x0000000f000f7308 */ /* 0x000ea20000000800 */
[----:B-1----:R-:W-:-:S04]  /*20f0*/  FADD R13, R9, R8 ;  /* 0x00000008090d7221 */ /* 0x002fc80000000000 */
[----:B------:R-:W-:-:S03]  /*2100*/  FADD R13, R112, R13 ;  /* 0x0000000d700d7221 */ /* 0x000fc60000000000 */
[----:B------:R-:W1:Y:S01]  /*2110*/  MUFU.EX2 R16, R16 ;  /* 0x0000001000107308 */ /* 0x000e620000000800 */
[----:B0-----:R-:W-:-:S07]  /*2120*/  FADD R8, R14, R13 ;  /* 0x0000000d0e087221 */ /* 0x001fce0000000000 */
[----:B------:R-:W0:Y:S01]  /*2130*/  MUFU.EX2 R17, R17 ;  /* 0x0000001100117308 */ /* 0x000e220000000800 */
[----:B--2---:R-:W-:-:S07]  /*2140*/  FADD R13, R15, R8 ;  /* 0x000000080f0d7221 */ /* 0x004fce0000000000 */
[----:B------:R-:W2:Y:S01]  /*2150*/  MUFU.EX2 R18, R18 ;  /* 0x0000001200127308 */ /* 0x000ea20000000800 */
[----:B-1----:R-:W-:-:S07]  /*2160*/  FADD R8, R16, R13 ;  /* 0x0000000d10087221 */ /* 0x002fce0000000000 */
        /* <DEDUP_REMOVED lines=33> */
[----:B--2---:R-:W-:-:S04]  /*2380*/  FADD R13, R33, R8 ;  /* 0x00000008210d7221 */ /* 0x004fc80000000000 */
[----:B-1----:R-:W-:-:S04]  /*2390*/  FADD R8, R34, R13 ;  /* 0x0000000d22087221 */ /* 0x002fc80000000000 */
[----:B0-----:R-:W-:-:S05]  /*23a0*/  FADD R8, R35, R8 ;  /* 0x0000000823087221 */ /* 0x001fca0000000000 */
[----:B------:R-:W0:Y:S02]  /*23b0*/  SHFL.BFLY PT, R13, R8, 0x10, 0x1f ;  /* 0x0e001f00080d7f89 */ /* 0x000e2400000e0000 */
[----:B0-----:R-:W-:Y:S01]  /*23c0*/  FADD R12, R8, R13 ;  /* 0x0000000d080c7221 */ /* 0x001fe20000000000 */
[----:B------:R-:W-:Y:S06]  /*23d0*/  BAR.SYNC.DEFER_BLOCKING 0x0 ;  /* 0x0000000000007b1d */ /* 0x000fec0000010000 */
[----:B------:R-:W-:Y:S02]  /*23e0*/  @!P5 STS [R101+0x2000], R12 ;  /* 0x0020000c6500d388 */ /* 0x000fe40000000800 */
[----:B------:R-:W-:Y:S06]  /*23f0*/  BAR.SYNC.DEFER_BLOCKING 0x0 ;  /* 0x0000000000007b1d */ /* 0x000fec0000010000 */
[----:B------:R-:W0:Y:S04]  /*2400*/  @!P6 LDS R104, [R102+0x2000] ;  /* 0x002000006668e984 */ /* 0x000e280000000800 */
[----:B0-----:R-:W0:Y:S02]  /*2410*/  SHFL.BFLY PT, R13, R104, 0x1, 0x1f ;  /* 0x0c201f00680d7f89 */ /* 0x001e2400000e0000 */
[----:B0-----:R-:W-:-:S05]  /*2420*/  FADD R13, R104, R13 ;  /* 0x0000000d680d7221 */ /* 0x001fca0000000000 */
[----:B------:R0:W-:Y:S01]  /*2430*/  @P0 STS [R102+0x2000], R13 ;  /* 0x0020000d66000388 */ /* 0x0001e20000000800 */
[----:B------:R-:W-:Y:S01]  /*2440*/  BAR.SYNC.DEFER_BLOCKING 0x0 ;  /* 0x0000000000007b1d */ /* 0x000fe20000010000 */
[----:B------:R-:W-:Y:S02]  /*2450*/  PRMT R12, RZ, 0x7610, R12 ;  /* 0x00007610ff0c7816 */ /* 0x000fe4000000000c */
[----:B------:R-:W-:Y:S02]  /*2460*/  PRMT R119, RZ, 0x7610, R119 ;  /* 0x00007610ff777816 */ /* 0x000fe40000000077 */
[----:B------:R-:W-:Y:S02]  /*2470*/  PRMT R123, RZ, 0x7610, R123 ;  /* 0x00007610ff7b7816 */ /* 0x000fe4000000007b */
[----:B------:R-:W-:Y:S02]  /*2480*/  PRMT R116, RZ, 0x7610, R116 ;  /* 0x00007610ff747816 */ /* 0x000fe40000000074 */
[----:B------:R-:W-:-:S02]  /*2490*/  PRMT R118, RZ, 0x7610, R118 ;  /* 0x00007610ff767816 */ /* 0x000fc40000000076 */
[----:B------:R-:W-:Y:S02]  /*24a0*/  PRMT R122, RZ, 0x7610, R122 ;  /* 0x00007610ff7a7816 */ /* 0x000fe4000000007a */
[----:B------:R-:W-:Y:S01]  /*24b0*/  PRMT R126, RZ, 0x7610, R126 ;  /* 0x00007610ff7e7816 */ /* 0x000fe2000000007e */
[----:B------:R-:W2:Y:S01]  /*24c0*/  @P3 LDG.E.U8 R12, desc[UR24][R56.64] ;  /* 0x00000018380c3981 */ /* 0x000ea2000c1e1100 */
[----:B------:R-:W-:Y:S02]  /*24d0*/  PRMT R113, RZ, 0x7610, R113 ;  /* 0x00007610ff717816 */ /* 0x000fe40000000071 */
[----:B------:R-:W-:Y:S01]  /*24e0*/  PRMT R117, RZ, 0x7610, R117 ;  /* 0x00007610ff757816 */ /* 0x000fe20000000075 */
[----:B------:R-:W3:Y:S01]  /*24f0*/  @P3 LDG.E.U8 R114, desc[UR24][R64.64] ;  /* 0x0000001840723981 */ /* 0x000ee2000c1e1100 */
[----:B------:R-:W-:Y:S02]  /*2500*/  PRMT R121, RZ, 0x7610, R121 ;  /* 0x00007610ff797816 */ /* 0x000fe40000000079 */
[----:B------:R-:W-:Y:S01]  /*2510*/  PRMT R125, RZ, 0x7610, R125 ;  /* 0x00007610ff7d7816 */ /* 0x000fe2000000007d */
[----:B------:R-:W4:Y:S04]  /*2520*/  @P3 LDG.E.U8 R120, desc[UR24][R48.64] ;  /* 0x0000001830783981 */ /* 0x000f28000c1e1100 */
[----:B------:R-:W5:Y:S04]  /*2530*/  @P3 LDG.E.U8 R124, desc[UR24][R40.64] ;  /* 0x00000018287c3981 */ /* 0x000f68000c1e1100 */
[----:B------:R-:W3:Y:S04]  /*2540*/  @P3 LDG.E.U8 R111, desc[UR24][R62.64] ;  /* 0x000000183e6f3981 */ /* 0x000ee8000c1e1100 */
[----:B------:R-:W4:Y:S04]  /*2550*/  @P3 LDG.E.U8 R115, desc[UR24][R54.64] ;  /* 0x0000001836733981 */ /* 0x000f28000c1e1100 */
[----:B------:R-:W5:Y:S04]  /*2560*/  @P3 LDG.E.U8 R119, desc[UR24][R46.64] ;  /* 0x000000182e773981 */ /* 0x000f68000c1e1100 */
        /* <DEDUP_REMOVED lines=8> */
[----:B------:R-:W5:Y:S01]  /*25f0*/  @P3 LDG.E.U8 R125, desc[UR24][R2.64] ;  /* 0x00000018027d3981 */ /* 0x000f62000c1e1100 */
[----:B------:R-:W-:-:S02]  /*2600*/  F2FP.SATFINITE.E4M3.F32.PACK_AB_MERGE_C R14, R15, R14, RZ ;  /* 0x0000000e0f0e723e */ /* 0x000fc400048070ff */
[----:B------:R-:W-:Y:S02]  /*2610*/  F2FP.SATFINITE.E4M3.F32.PACK_AB_MERGE_C R15, R19, R18, RZ ;  /* 0x00000012130f723e */ /* 0x000fe400048070ff */
[----:B------:R-:W1:Y:S01]  /*2620*/  LDS R19, [R103+0x2000] ;  /* 0x0020000067137984 */ /* 0x000e620000000800 */
[----:B------:R-:W-:Y:S01]  /*2630*/  BAR.SYNC.DEFER_BLOCKING 0x0 ;  /* 0x0000000000007b1d */ /* 0x000fe20000010000 */
[C---:B------:R-:W-:Y:S01]  /*2640*/  LOP3.LUT R8, R0.reuse, 0x80, RZ, 0xc0, !PT ;  /* 0x0000008000087812 */ /* 0x040fe200078ec0ff */
[C---:B0-----:R-:W-:Y:S01]  /*2650*/  IMAD.SHL.U32 R13, R0.reuse, 0x10, RZ ;  /* 0x00000010000d7824 */ /* 0x041fe200078e00ff */
[----:B------:R-:W-:Y:S02]  /*2660*/  LOP3.LUT R104, R0, 0x10, RZ, 0xc0, !PT ;  /* 0x0000001000687812 */ /* 0x000fe400078ec0ff */
[----:B------:R-:W-:Y:S02]  /*2670*/  SHF.R.U32.HI R127, RZ, 0x1, R8 ;  /* 0x00000001ff7f7819 */ /* 0x000fe40000011608 */
[----:B------:R-:W-:-:S02]  /*2680*/  LOP3.LUT R13, R13, 0x70, RZ, 0xc0, !PT ;  /* 0x000000700d0d7812 */ /* 0x000fc400078ec0ff */
[----:B------:R-:W-:Y:S01]  /*2690*/  F2FP.SATFINITE.E4M3.F32.PACK_AB_MERGE_C R109, R110, R109, RZ ;  /* 0x0000006d6e6d723e */ /* 0x000fe200048070ff */
[----:B------:R-:W-:Y:S01]  /*26a0*/  IMAD R104, R104, 0x2, R127 ;  /* 0x0000000268687824 */ /* 0x000fe200078e027f */
[----:B------:R-:W-:Y:S02]  /*26b0*/  LEA R13, R106, R13, 0x6 ;  /* 0x0000000d6a0d7211 */ /* 0x000fe400078e30ff */
[----:B------:R-:W-:Y:S02]  /*26c0*/  F2FP.SATFINITE.E4M3.F32.PACK_AB_MERGE_C R15, R17, R16, R15 ;  /* 0x00000010110f723e */ /* 0x000fe4000480700f */
[----:B------:R-:W-:Y:S02]  /*26d0*/  LOP3.LUT R104, R13, R104, RZ, 0x3c, !PT ;  /* 0x000000680d687212 */ /* 0x000fe400078e3cff */
[----:B------:R-:W-:Y:S02]  /*26e0*/  F2FP.SATFINITE.E4M3.F32.PACK_AB_MERGE_C R13, R11, R10, RZ ;  /* 0x0000000a0b0d723e */ /* 0x000fe400048070ff */
[----:B------:R-:W-:Y:S01]  /*26f0*/  F2FP.SATFINITE.E4M3.F32.PACK_AB_MERGE_C R26, R27, R26, RZ ;  /* 0x0000001a1b1a723e */ /* 0x000fe200048070ff */
[----:B------:R-:W-:Y:S01]  /*2700*/  IMAD R104, R107, 0x80, R104 ;  /* 0x000000806b687824 */ /* 0x000fe200078e0268 */
[----:B------:R-:W-:-:S02]  /*2710*/  F2FP.SATFINITE.E4M3.F32.PACK_AB_MERGE_C R22, R23, R22, RZ ;  /* 0x000000161716723e */ /* 0x000fc400048070ff */
[----:B------:R-:W-:Y:S02]  /*2720*/  F2FP.SATFINITE.E4M3.F32.PACK_AB_MERGE_C R30, R31, R30, RZ ;  /* 0x0000001e1f1e723e */ /* 0x000fe400048070ff */
[----:B------:R-:W-:Y:S02]  /*2730*/  F2FP.SATFINITE.E4M3.F32.PACK_AB_MERGE_C R34, R35, R34, RZ ;  /* 0x000000222322723e */ /* 0x000fe400048070ff */
[C---:B------:R-:W-:Y:S02]  /*2740*/  LOP3.LUT R107, R99.reuse, 0x40, RZ, 0x3c, !PT ;  /* 0x00000040636b7812 */ /* 0x040fe400078e3cff */
[----:B------:R-:W-:Y:S02]  /*2750*/  LOP3.LUT R106, R99, 0x60, RZ, 0x3c, !PT ;  /* 0x00000060636a7812 */ /* 0x000fe400078e3cff */
[----:B------:R-:W-:Y:S02]  /*2760*/  F2FP.SATFINITE.E4M3.F32.PACK_AB_MERGE_C R13, R7, R6, R13 ;  /* 0x00000006070d723e */ /* 0x000fe4000480700d */
[----:B------:R-:W-:-:S02]  /*2770*/  F2FP.SATFINITE.E4M3.F32.PACK_AB_MERGE_C R14, R112, R9, R14 ;  /* 0x00000009700e723e */ /* 0x000fc4000480700e */
[----:B------:R-:W-:Y:S02]  /*2780*/  F2FP.SATFINITE.E4M3.F32.PACK_AB_MERGE_C R25, R25, R24, R26 ;  /* 0x000000181919723e */ /* 0x000fe4000480701a */
[----:B------:R-:W-:Y:S02]  /*2790*/  F2FP.SATFINITE.E4M3.F32.PACK_AB_MERGE_C R24, R21, R20, R22 ;  /* 0x000000141518723e */ /* 0x000fe40004807016 */
[----:B------:R-:W-:Y:S02]  /*27a0*/  F2FP.SATFINITE.E4M3.F32.PACK_AB_MERGE_C R26, R29, R28, R30 ;  /* 0x0000001c1d1a723e */ /* 0x000fe4000480701e */
[----:B------:R-:W-:Y:S01]  /*27b0*/  F2FP.SATFINITE.E4M3.F32.PACK_AB_MERGE_C R27, R33, R32, R34 ;  /* 0x00000020211b723e */ /* 0x000fe20004807022 */
[----:B------:R-:W-:Y:S01]  /*27c0*/  UIADD3 UR15, UPT, UPT, UR15, -0x80, URZ ;  /* 0xffffff800f0f7890 */ /* 0x000fe2000fffe0ff */
[----:B--2---:R0:W-:Y:S02]  /*27d0*/  STS.U8 [R99+UR11+0x2400], R12 ;  /* 0x0024000c63007988 */ /* 0x0041e4000800000b */
[----:B0-----:R-:W-:Y:S01]  /*27e0*/  F2FP.SATFINITE.E4M3.F32.PACK_AB_MERGE_C R12, R5, R4, R109 ;  /* 0x00000004050c723e */ /* 0x001fe2000480706d */
[----:B------:R-:W-:-:S04]  /*27f0*/  FADD R4, -R108, -INF ;  /* 0xff8000006c047421 */ /* 0x000fc80000000100 */
[----:B------:R-:W-:Y:S01]  /*2800*/  FMUL R16, R4, 1.4426950216293334961 ;  /* 0x3fb8aa3b04107820 */ /* 0x000fe20000400000 */
[----:B---3--:R0:W-:Y:S01]  /*2810*/  STS.U8 [R99+UR11+0x2000], R114 ;  /* 0x0020007263007988 */ /* 0x0081e2000800000b */
[----:B------:R-:W-:-:S03]  /*2820*/  LOP3.LUT R109, R104, 0x10, RZ, 0x3c, !PT ;  /* 0x00000010686d7812 */ /* 0x000fc600078e3cff */
[----:B----4-:R0:W-:Y:S01]  /*2830*/  STS.U8 [R99+UR11+0x2800], R120 ;  /* 0x0028007863007988 */ /* 0x0101e2000800000b */
[----:B------:R-:W2:Y:S03]  /*2840*/  MUFU.EX2 R16, R16 ;  /* 0x0000001000107308 */ /* 0x000ea60000000800 */
[----:B-----5:R0:W-:Y:S04]  /*2850*/  STS.U8 [R99+UR11+0x2c00], R124 ;  /* 0x002c007c63007988 */ /* 0x0201e8000800000b */
        /* <DEDUP_REMOVED lines=12> */
[----:B------:R0:W-:Y:S04]  /*2920*/  STS.128 [R104+UR11], R12 ;  /* 0x0000000c68007988 */ /* 0x0001e80008000c0b */
[----:B------:R0:W-:Y:S01]  /*2930*/  STS.128 [R109+UR11], R24 ;  /* 0x000000186d007988 */ /* 0x0001e20008000c0b */
[----:B------:R-:W3:Y:S01]  /*2940*/  LDTM.16dp32bit_t0_t15.x8 R4, tmem[UR12] ;  /* 0x0000000c000479ee */ /* 0x000ee20008980000 */
[----:B------:R-:W4:Y:S01]  /*2950*/  LDTM.16dp32bit_t16_t31.x8 R4, tmem[UR12+0x8] ;  /* 0x0000080c000479ee */ /* 0x000f2200089a0000 */
[----:B------:R-:W-:Y:S01]  /*2960*/  NOP ;  /* 0x0000000000007918 */ /* 0x000fe20000000000 */
[----:B-12---:R-:W-:Y:S05]  /*2970*/  @!P3 BRA `(.L_x_9) ;  /* 0x000000000028b947 */ /* 0x006fea0003800000 */
[C---:B---34-:R-:W-:Y:S01]  /*2980*/  FMUL R4, R16.reuse, R4 ;  /* 0x0000000410047220 */ /* 0x058fe20000400000 */
[C---:B------:R-:W-:Y:S01]  /*2990*/  FMUL R5, R16.reuse, R5 ;  /* 0x0000000510057220 */ /* 0x040fe20000400000 */
[C---:B------:R-:W-:Y:S01]  /*29a0*/  FMUL R6, R16.reuse, R6 ;  /* 0x0000000610067220 */ /* 0x040fe20000400000 */
[C---:B------:R-:W-:Y:S01]  /*29b0*/  FMUL R7, R16.reuse, R7 ;  /* 0x0000000710077220 */ /* 0x040fe20000400000 */
[C---:B------:R-:W-:Y:S01]  /*29c0*/  FMUL R8, R16.reuse, R8 ;  /* 0x0000000810087220 */ /* 0x040fe20000400000 */
[C---:B------:R-:W-:Y:S01]  /*29d0*/  FMUL R9, R16.reuse, R9 ;  /* 0x0000000910097220 */ /* 0x040fe20000400000 */
[C---:B------:R-:W-:Y:S01]  /*29e0*/  FMUL R10, R16.reuse, R10 ;  /* 0x0000000a100a7220 */ /* 0x040fe20000400000 */
[----:B------:R-:W-:-:S04]  /*29f0*/  FMUL R11, R16, R11 ;  /* 0x0000000b100b7220 */ /* 0x000fc80000400000 */
[----:B------:R1:W-:Y:S01]  /*2a00*/  STTM.16dp32bit_t0_t15.x8 tmem[UR12], R4 ;  /* 0x00000004000079ed */ /* 0x0003e2000898000c */
[----:B------:R1:W-:Y:S02]  /*2a10*/  STTM.16dp32bit_t16_t31.x8 tmem[UR12+0x8], R4 ;  /* 0x00000804000079ed */ /* 0x0003e400089a000c */
.L_x_9:
[----:B----4-:R-:W2:Y:S02]  /*2a20*/  FENCE.VIEW.ASYNC.T ;  /* 0x00000000000073c6 */ /* 0x010ea40000000200 */
[----:B--2---:R-:W-:Y:S01]  /*2a30*/  BAR.SYNC.DEFER_BLOCKING 0x0 ;  /* 0x0000000000007b1d */ /* 0x004fe20000010000 */
[----:B------:R-:W-:Y:S01]  /*2a40*/  UISETP.GE.AND UP1, UPT, UR15, 0x1, UPT ;  /* 0x000000010f00788c */ /* 0x000fe2000bf26270 */
[----:B------:R-:W-:-:S04]  /*2a50*/  FADD R19, R16, R19 ;  /* 0x0000001310137221 */ /* 0x000fc80000000000 */
[----:B------:R2:W-:Y:S06]  /*2a60*/  MEMBAR.ALL.CTA ;  /* 0x0000000000007992 */ /* 0x0005ec0000008000 */
[----:B--2---:R-:W2:Y:S02]  /*2a70*/  FENCE.VIEW.ASYNC.S ;  /* 0x00000000000073c6 */ /* 0x004ea40000000000 */
[----:B--2---:R-:W-:Y:S06]  /*2a80*/  BAR.SYNC.DEFER_BLOCKING 0x0 ;  /* 0x0000000000007b1d */ /* 0x004fec0000010000 */
[----:B------:R-:W-:Y:S05]  /*2a90*/  @!P4 BRA `(.L_x_10) ;  /* 0x000000000084c947 */ /* 0x000fea0003800000 */
[----:B------:R-:W-:Y:S02]  /*2aa0*/  UIADD3 UR4, UPT, UPT, UR11, 0x2000, URZ ;  /* 0x000020000b047890 */ /* 0x000fe4000fffe0ff */
[----:B------:R-:W-:Y:S02]  /*2ab0*/  USHF.R.U32.HI UR8, URZ, 0x4, UR11 ;  /* 0x00000004ff087899 */ /* 0x000fe4000801160b */
[----:B------:R-:W-:Y:S02]  /*2ac0*/  USHF.R.U32.HI UR4, URZ, 0x4, UR4 ;  /* 0x00000004ff047899 */ /* 0x000fe40008011604 */
[----:B------:R-:W-:Y:S02]  /*2ad0*/  USGXT.U32 UR8, UR8, 0xe ;  /* 0x0000000e0808789a */ /* 0x000fe40008000000 */
[----:B------:R-:W-:Y:S02]  /*2ae0*/  USGXT.U32 UR16, UR4, 0xe ;  /* 0x0000000e0410789a */ /* 0x000fe40008000000 */
[----:B------:R-:W-:-:S02]  /*2af0*/  UIADD3 UR36, UP2, UPT, UR8, 0x2, URZ ;  /* 0x0000000208247890 */ /* 0x000fc4000ff5e0ff */
[----:B------:R-:W-:Y:S01]  /*2b00*/  UIADD3 UR34, UP3, UPT, UR16, 0x2, URZ ;  /* 0x0000000210227890 */ /* 0x000fe2000ff7e0ff */
[----:B------:R-:W-:Y:S01]  /*2b10*/  UMOV UR4, URZ ;  /* 0x000000ff00047c82 */ /* 0x000fe20008000000 */
[----:B------:R-:W-:Y:S01]  /*2b20*/  UMOV UR38, 0x0 ;  /* 0x0000000000267882 */ /* 0x000fe20000000000 */
[----:B------:R-:W-:Y:S02]  /*2b30*/  UIADD3.X UR37, UPT, UPT, UR4, 0x40004040, URZ, UP2, !UPT ;  /* 0x4000404004257890 */ /* 0x000fe400097fe4ff */
[----:B------:R-:W-:Y:S02]  /*2b40*/  UIADD3.X UR35, UPT, UPT, UR4, 0x40004040, URZ, UP3, !UPT ;  /* 0x4000404004237890 */ /* 0x000fe40009ffe4ff */
[----:B------:R-:W-:Y:S02]  /*2b50*/  UIADD3.64 UR22, UPT, UPT, UR36, 0x2, URZ ;  /* 0x0000000224167897 */ /* 0x000fe4000fffe0ff */
[----:B------:R-:W-:Y:S02]  /*2b60*/  UIADD3.64 UR26, UPT, UPT, UR34, 0x2, URZ ;  /* 0x00000002221a7897 */ /* 0x000fe4000fffe0ff */
[----:B------:R-:W-:-:S02]  /*2b70*/  UIADD3.64 UR28, UPT, UPT, UR36, 0x4, URZ ;  /* 0x00000004241c7897 */ /* 0x000fc4000fffe0ff */
[----:B------:R-:W-:Y:S01]  /*2b80*/  UIADD3.64 UR32, UPT, UPT, UR34, 0x4, URZ ;  /* 0x0000000422207897 */ /* 0x000fe2000fffe0ff */
[----:B------:R-:W-:Y:S01]  /*2b90*/  UMOV UR39, 0x4080010 ;  /* 0x0408001000277882 */ /* 0x000fe20000000000 */
[----:B------:R-:W-:Y:S01]  /*2ba0*/  UMOV UR9, 0x40004040 ;  /* 0x4000404000097882 */ /* 0x000fe20000000000 */
[----:B------:R-:W-:Y:S01]  /*2bb0*/  UMOV UR17, 0x40004040 ;  /* 0x4000404000117882 */ /* 0x000fe20000000000 */
[----:B------:R-:W-:Y:S01]  /*2bc0*/  UMOV UR40, 0x0 ;  /* 0x0000000000287882 */ /* 0x000fe20000000000 */
[----:B------:R-:W-:Y:S01]  /*2bd0*/  UMOV UR41, 0x4080010 ;  /* 0x0408001000297882 */ /* 0x000fe20000000000 */
[----:B------:R-:W-:Y:S01]  /*2be0*/  UMOV UR42, 0x0 ;  /* 0x00000000002a7882 */ /* 0x000fe20000000000 */
[----:B------:R-:W-:Y:S01]  /*2bf0*/  UMOV UR43, 0x4080010 ;  /* 0x04080010002b7882 */ /* 0x000fe20000000000 */
[----:B------:R-:W-:Y:S01]  /*2c00*/  UMOV UR4, UR13 ;  /* 0x0000000d00047c82 */ /* 0x000fe20008000000 */
[----:B------:R-:W-:Y:S01]  /*2c10*/  UMOV UR5, URZ ;  /* 0x000000ff00057c82 */ /* 0x000fe20008000000 */
[----:B------:R2:W-:Y:S01]  /*2c20*/  UTCQMMA gdesc[UR8], gdesc[UR16], tmem[UR7], tmem[UR38], idesc[UR39], UPT ;  /* 0x00ff2610080075ea */ /* 0x0005e2000b800307 */
[----:B------:R-:W-:Y:S01]  /*2c30*/  UMOV UR44, 0x0 ;  /* 0x00000000002c7882 */ /* 0x000fe20000000000 */
[----:B------:R-:W-:Y:S01]  /*2c40*/  UMOV UR45, 0x4080010 ;  /* 0x04080010002d7882 */ /* 0x000fe20000000000 */
[----:B------:R2:W-:Y:S01]  /*2c50*/  UTCQMMA gdesc[UR36], gdesc[UR34], tmem[UR7], tmem[UR40], idesc[UR41], UPT ;  /* 0x00ff2822240075ea */ /* 0x0005e2000b800307 */
[----:B------:R-:W-:Y:S01]  /*2c60*/  UMOV UR4, UR4 ;  /* 0x0000000400047c82 */ /* 0x000fe20008000000 */
[----:B------:R2:W-:Y:S01]  /*2c70*/  UTCQMMA gdesc[UR22], gdesc[UR26], tmem[UR7], tmem[UR42], idesc[UR43], UPT ;  /* 0x00ff2a1a160075ea */ /* 0x0005e2000b800307 */
[----:B------:R2:W-:Y:S01]  /*2c80*/  UTCQMMA gdesc[UR28], gdesc[UR32], tmem[UR7], tmem[UR44], idesc[UR45], UPT ;  /* 0x00ff2c201c0075ea */ /* 0x0005e2000b800307 */
[----:B------:R2:W-:Y:S01]  /*2c90*/  UTCBAR [UR4], URZ ;  /* 0x000000ff040073e9 */ /* 0x0005e200080000ff */
[----:B------:R-:W-:Y:S01]  /*2ca0*/  NOP ;  /* 0x0000000000007918 */ /* 0x000fe20000000000 */
.L_x_10:
[----:B0-----:R-:W-:Y:S01]  /*2cb0*/  FSEL R116, R108, -INF , P3 ;  /* 0xff8000006c747808 */ /* 0x001fe20001800000 */
[----:B--2---:R-:W-:Y:S01]  /*2cc0*/  UMOV UR4, URZ ;  /* 0x000000ff00047c82 */ /* 0x004fe20008000000 */
[----:B------:R-:W-:Y:S01]  /*2cd0*/  FSEL R108, R19, 1, P3 ;  /* 0x3f800000136c7808 */ /* 0x000fe20001800000 */
[----:B------:R-:W-:Y:S06]  /*2ce0*/  BRA.U !UP1, `(.L_x_11) ;  /* 0x0000001d09547547 */ /* 0x000fec000b800000 */
[----:B------:R-:W-:Y:S01]  /*2cf0*/  USHF.R.U32.HI UR17, URZ, 0x4, UR6 ;  /* 0x00000004ff117899 */ /* 0x000fe20008011606 */
[----:B------:R-:W-:Y:S01]  /*2d00*/  IMAD.SHL.U32 R105, R105, 0x80, RZ ;  /* 0x0000008069697824 */ /* 0x000fe200078e00ff */
[----:B------:R-:W-:Y:S01]  /*2d10*/  UIADD3 UR6, UPT, UPT, UR11, 0x4000, URZ ;  /* 0x000040000b067890 */ /* 0x000fe2000fffe0ff */
[----:B------:R-:W-:Y:S01]  /*2d20*/  HFMA2 R114, -RZ, RZ, 0, 0 ;  /* 0x00000000ff727431 */ /* 0x000fe200000001ff */
[----:B------:R-:W-:Y:S01]  /*2d30*/  USHF.R.U32.HI UR31, URZ, 0x4, UR11 ;  /* 0x00000004ff1f7899 */ /* 0x000fe2000801160b */
[----:B------:R-:W-:Y:S01]  /*2d40*/  IMAD.MOV.U32 R113, RZ, RZ, R116 ;  /* 0x000000ffff717224 */ /* 0x000fe200078e0074 */
[----:B------:R-:W-:Y:S01]  /*2d50*/  USHF.R.U32.HI UR6, URZ, 0x4, UR6 ;  /* 0x00000004ff067899 */ /* 0x000fe20008011606 */
[----:B------:R-:W-:Y:S01]  /*2d60*/  IMAD.MOV.U32 R111, RZ, RZ, R105 ;  /* 0x000000ffff6f7224 */ /* 0x000fe200078e0069 */
[----:B------:R-:W-:Y:S02]  /*2d70*/  USGXT.U32 UR31, UR31, 0xe ;  /* 0x0000000e1f1f789a */ /* 0x000fe40008000000 */
[----:B------:R-:W-:-:S02]  /*2d80*/  USGXT.U32 UR26, UR6, 0xe ;  /* 0x0000000e061a789a */ /* 0x000fc40008000000 */
[----:B------:R-:W-:Y:S02]  /*2d90*/  UIADD3 UR34, UP3, UPT, UR31, 0x2, URZ ;  /* 0x000000021f227890 */ /* 0x000fe4000ff7e0ff */
[----:B------:R-:W-:Y:S02]  /*2da0*/  UIADD3 UR32, UP2, UPT, UR26, 0x2, URZ ;  /* 0x000000021a207890 */ /* 0x000fe4000ff5e0ff */
[----:B------:R-:W-:Y:S02]  /*2db0*/  UIADD3 UR8, UPT, UPT, UR11, 0x5000, URZ ;  /* 0x000050000b087890 */ /* 0x000fe4000fffe0ff */
[----:B------:R-:W-:Y:S01]  /*2dc0*/  USHF.L.U32 UR16, UR19, 0x7, URZ ;  /* 0x0000000713107899 */ /* 0x000fe200080006ff */
[----:B------:R-:W-:Y:S01]  /*2dd0*/  UMOV UR5, URZ ;  /* 0x000000ff00057c82 */ /* 0x000fe20008000000 */
[----:B------:R-:W-:Y:S01]  /*2de0*/  UMOV UR4, URZ ;  /* 0x000000ff00047c82 */ /* 0x000fe20008000000 */
[----:B------:R-:W-:Y:S02]  /*2df0*/  UIADD3.X UR35, UPT, UPT, UR5, 0x40004040, URZ, UP3, !UPT ;  /* 0x4000404005237890 */ /* 0x000fe40009ffe4ff */
[----:B------:R-:W-:-:S02]  /*2e00*/  UIADD3.X UR33, UPT, UPT, UR4, 0x40004040, URZ, UP2, !UPT ;  /* 0x4000404004217890 */ /* 0x000fc400097fe4ff */
[----:B------:R-:W-:Y:S02]  /*2e10*/  USHF.R.U32.HI UR8, URZ, 0x4, UR8 ;  /* 0x00000004ff087899 */ /* 0x000fe40008011608 */
[----:B------:R-:W-:Y:S02]  /*2e20*/  UIADD3 UR36, UP3, UPT, UR34, 0x2, URZ ;  /* 0x0000000222247890 */ /* 0x000fe4000ff7e0ff */
[----:B------:R-:W-:Y:S02]  /*2e30*/  UIADD3 UR38, UP2, UPT, UR34, 0x4, URZ ;  /* 0x0000000422267890 */ /* 0x000fe4000ff5e0ff */
[----:B------:R-:W-:Y:S01]  /*2e40*/  UISETP.NE.U32.AND UP1, UPT, UR20, URZ, UPT ;  /* 0x000000ff1400728c */ /* 0x000fe2000bf25070 */
[----:B------:R-:W0:Y:S01]  /*2e50*/  LDCU UR44, c[0x0][0x3a8] ;  /* 0x00007500ff2c77ac */ /* 0x000e220008000800 */
[----:B------:R-:W-:Y:S02]  /*2e60*/  USGXT.U32 UR17, UR17, 0xe ;  /* 0x0000000e1111789a */ /* 0x000fe40008000000 */
[----:B------:R-:W-:-:S02]  /*2e70*/  USGXT.U32 UR29, UR8, 0xe ;  /* 0x0000000e081d789a */ /* 0x000fc40008000000 */
[----:B------:R-:W-:Y:S02]  /*2e80*/  UIADD3.X UR37, UPT, UPT, UR35, URZ, URZ, UP3, !UPT ;  /* 0x000000ff23257290 */ /* 0x000fe40009ffe4ff */
[----:B------:R-:W-:Y:S02]  /*2e90*/  UIADD3.X UR39, UPT, UPT, UR35, URZ, URZ, UP2, !UPT ;  /* 0x000000ff23277290 */ /* 0x000fe400097fe4ff */
[----:B------:R-:W-:Y:S02]  /*2ea0*/  UIADD3.64 UR40, UPT, UPT, UR32, 0x2, URZ ;  /* 0x0000000220287897 */ /* 0x000fe4000fffe0ff */
[----:B------:R-:W-:Y:S01]  /*2eb0*/  UIADD3.64 UR42, UPT, UPT, UR32, 0x4, URZ ;  /* 0x00000004202a7897 */ /* 0x000fe2000fffe0ff */
[----:B------:R-:W-:Y:S01]  /*2ec0*/  UMOV UR27, 0x1 ;  /* 0x00000001001b7882 */ /* 0x000fe20000000000 */
[----:B------:R-:W-:Y:S01]  /*2ed0*/  UMOV UR6, URZ ;  /* 0x000000ff00067c82 */ /* 0x000fe20008000000 */
[----:B------:R-:W-:-:S09]  /*2ee0*/  UMOV UR28, UR16 ;  /* 0x00000010001c7c82 */ /* 0x000fd20008000000 */
.L_x_16:
[----:B------:R-:W-:Y:S02]  /*2ef0*/  SHF.R.S32.HI R19, RZ, 0x1f, R111 ;  /* 0x0000001fff137819 */ /* 0x000fe4000001146f */
[C---:B-1-3--:R-:W-:Y:S02]  /*2f00*/  IADD3 R4, P4, PT, R111.reuse, R96, RZ ;  /* 0x000000606f047210 */ /* 0x04afe40007f9e0ff */
[----:B------:R-:W-:-:S03]  /*2f10*/  IADD3 R6, P3, PT, R111, R94, RZ ;  /* 0x0000005e6f067210 */ /* 0x000fc60007f7e0ff */
[----:B------:R-:W-:Y:S01]  /*2f20*/  IMAD.X R5, R19, 0x1, R97, P4 ;  /* 0x0000000113057824 */ /* 0x000fe200020e0661 */
[----:B------:R-:W-:Y:S01]  /*2f30*/  IADD3 R8, P4, PT, R111, R84, RZ ;  /* 0x000000546f087210 */ /* 0x000fe20007f9e0ff */
[----:B------:R-:W-:Y:S01]  /*2f40*/  IMAD.X R7, R19, 0x1, R95, P3 ;  /* 0x0000000113077824 */ /* 0x000fe200018e065f */
[----:B------:R-:W-:Y:S02]  /*2f50*/  IADD3 R10, P3, PT, R111, R92, RZ ;  /* 0x0000005c6f0a7210 */ /* 0x000fe40007f7e0ff */
[----:B------:R1:W2:Y:S01]  /*2f60*/  LDG.E.U8 R18, desc[UR24][R4.64] ;  /* 0x0000001804127981 */ /* 0x0002a2000c1e1100 */
[C---:B------:R-:W-:Y:S01]  /*2f70*/  IMAD.X R9, R19.reuse, 0x1, R85, P4 ;  /* 0x0000000113097824 */ /* 0x040fe200020e0655 */
[----:B------:R-:W-:Y:S02]  /*2f80*/  IADD3.X R11, PT, PT, R19, R93, RZ, P3, !PT ;  /* 0x0000005d130b7210 */ /* 0x000fe40001ffe4ff */
[C---:B------:R-:W-:Y:S01]  /*2f90*/  IADD3 R12, P4, PT, R111.reuse, R82, RZ ;  /* 0x000000526f0c7210 */ /* 0x040fe20007f9e0ff */
[----:B------:R3:W4:Y:S01]  /*2fa0*/  LDG.E.U8 R20, desc[UR24][R6.64] ;  /* 0x0000001806147981 */ /* 0x000722000c1e1100 */
[----:B------:R-:W-:-:S03]  /*2fb0*/  IADD3 R14, P3, PT, R111, R80, RZ ;  /* 0x000000506f0e7210 */ /* 0x000fc60007f7e0ff */
[----:B------:R-:W-:Y:S01]  /*2fc0*/  IMAD.X R13, R19, 0x1, R83, P4 ;  /* 0x00000001130d7824 */ /* 0x000fe200020e0653 */
[----:B------:R-:W-:Y:S01]  /*2fd0*/  IADD3 R16, P4, PT, R111, R78, RZ ;  /* 0x0000004e6f107210 */ /* 0x000fe20007f9e0ff */
[----:B------:R-:W-:Y:S01]  /*2fe0*/  IMAD.X R15, R19, 0x1, R81, P3 ;  /* 0x00000001130f7824 */ /* 0x000fe200018e0651 */
[----:B-1----:R-:W-:Y:S01]  /*2ff0*/  IADD3 R4, P3, PT, R111, R90, RZ ;  /* 0x0000005a6f047210 */ /* 0x002fe20007f7e0ff */
[----:B------:R1:W5:Y:S02]  /*3000*/  LDG.E.U8 R22, desc[UR24][R8.64] ;  /* 0x0000001808167981 */ /* 0x000364000c1e1100 */
[----:B------:R-:W-:Y:S01]  /*3010*/  IMAD.X R17, R19, 0x1, R79, P4 ;  /* 0x0000000113117824 */ /* 0x000fe200020e064f */
[----:B---3--:R-:W-:Y:S01]  /*3020*/  IADD3 R6, P4, PT, R111, R76, RZ ;  /* 0x0000004c6f067210 */ /* 0x008fe20007f9e0ff */
[C---:B------:R-:W-:Y:S01]  /*3030*/  IMAD.X R5, R19.reuse, 0x1, R91, P3 ;  /* 0x0000000113057824 */ /* 0x040fe200018e065b */
[----:B------:R3:W5:Y:S02]  /*3040*/  LDG.E.U8 R24, desc[UR24][R10.64] ;  /* 0x000000180a187981 */ /* 0x000764000c1e1100 */
[----:B------:R-:W-:-:S02]  /*3050*/  IADD3.X R7, PT, PT, R19, R77, RZ, P4, !PT ;  /* 0x0000004d13077210 */ /* 0x000fc400027fe4ff */
[----:B------:R0:W5:Y:S01]  /*3060*/  LDG.E.U8 R26, desc[UR24][R12.64] ;  /* 0x000000180c1a7981 */ /* 0x000162000c1e1100 */
[----:B-1----:R-:W-:-:S03]  /*3070*/  IADD3 R8, P3, PT, R111, R74, RZ ;  /* 0x0000004a6f087210 */ /* 0x002fc60007f7e0ff */
[----:B------:R1:W5:Y:S01]  /*3080*/  LDG.E.U8 R28, desc[UR24][R14.64] ;  /* 0x000000180e1c7981 */ /* 0x000362000c1e1100 */
[----:B---3--:R-:W-:Y:S01]  /*3090*/  IADD3 R10, P4, PT, R111, R72, RZ ;  /* 0x000000486f0a7210 */ /* 0x008fe20007f9e0ff */
[----:B------:R-:W-:Y:S02]  /*30a0*/  IMAD.X R9, R19, 0x1, R75, P3 ;  /* 0x0000000113097824 */ /* 0x000fe400018e064b */
[----:B------:R3:W5:Y:S01]  /*30b0*/  LDG.E.U8 R30, desc[UR24][R16.64] ;  /* 0x00000018101e7981 */ /* 0x000762000c1e1100 */
[----:B0-----:R-:W-:Y:S01]  /*30c0*/  IADD3 R12, P3, PT, R111, R88, RZ ;  /* 0x000000586f0c7210 */ /* 0x001fe20007f7e0ff */
[----:B------:R-:W-:Y:S02]  /*30d0*/  IMAD.X R11, R19, 0x1, R73, P4 ;  /* 0x00000001130b7824 */ /* 0x000fe400020e0649 */
[----:B------:R0:W5:Y:S01]  /*30e0*/  LDG.E.U8 R32, desc[UR24][R4.64] ;  /* 0x0000001804207981 */ /* 0x000162000c1e1100 */
[----:B-1----:R-:W-:Y:S01]  /*30f0*/  IADD3 R14, P4, PT, R111, R70, RZ ;  /* 0x000000466f0e7210 */ /* 0x002fe20007f9e0ff */
[----:B------:R-:W-:-:S02]  /*3100*/  IMAD.X R13, R19, 0x1, R89, P3 ;  /* 0x00000001130d7824 */ /* 0x000fc400018e0659 */
[----:B------:R1:W5:Y:S01]  /*3110*/  LDG.E.U8 R34, desc[UR24][R6.64] ;  /* 0x0000001806227981 */ /* 0x000362000c1e1100 */
[----:B---3--:R-:W-:Y:S01]  /*3120*/  IADD3 R16, P3, PT, R111, R68, RZ ;  /* 0x000000446f107210 */ /* 0x008fe20007f7e0ff */
[C---:B------:R-:W-:Y:S02]  /*3130*/  IMAD.X R15, R19.reuse, 0x1, R71, P4 ;  /* 0x00000001130f7824 */ /* 0x040fe400020e0647 */
[----:B------:R-:W3:Y:S01]  /*3140*/  LDG.E.U8 R8, desc[UR24][R8.64] ;  /* 0x0000001808087981 */ /* 0x000ee2000c1e1100 */
[----:B------:R-:W-:Y:S02]  /*3150*/  IADD3.X R17, PT, PT, R19, R69, RZ, P3, !PT ;  /* 0x0000004513117210 */ /* 0x000fe40001ffe4ff */
[C---:B0-----:R-:W-:Y:S01]  /*3160*/  IADD3 R4, P4, PT, R111.reuse, R66, RZ ;  /* 0x000000426f047210 */ /* 0x041fe20007f9e0ff */
[----:B------:R-:W3:Y:S01]  /*3170*/  LDG.E.U8 R10, desc[UR24][R10.64] ;  /* 0x000000180a0a7981 */ /* 0x000ee2000c1e1100 */
[----:B-1----:R-:W-:-:S03]  /*3180*/  IADD3 R6, P3, PT, R111, R86, RZ ;  /* 0x000000566f067210 */ /* 0x002fc60007f7e0ff */
[C---:B------:R-:W-:Y:S01]  /*3190*/  IMAD.X R5, R19.reuse, 0x1, R67, P4 ;  /* 0x0000000113057824 */ /* 0x040fe200020e0643 */
[----:B------:R-:W3:Y:S01]  /*31a0*/  LDG.E.U8 R12, desc[UR24][R12.64] ;  /* 0x000000180c0c7981 */ /* 0x000ee2000c1e1100 */
[----:B------:R-:W-:-:S03]  /*31b0*/  IMAD.X R7, R19, 0x1, R87, P3 ;  /* 0x0000000113077824 */ /* 0x000fc600018e0657 */
[----:B------:R-:W3:Y:S04]  /*31c0*/  LDG.E.U8 R14, desc[UR24][R14.64] ;  /* 0x000000180e0e7981 */ /* 0x000ee8000c1e1100 */
[----:B------:R-:W3:Y:S04]  /*31d0*/  LDG.E.U8 R16, desc[UR24][R16.64] ;  /* 0x0000001810107981 */ /* 0x000ee8000c1e1100 */
[----:B------:R-:W3:Y:S04]  /*31e0*/  LDG.E.U8 R4, desc[UR24][R4.64] ;  /* 0x0000001804047981 */ /* 0x000ee8000c1e1100 */
[----:B------:R-:W3:Y:S01]  /*31f0*/  LDG.E.U8 R6, desc[UR24][R6.64] ;  /* 0x0000001806067981 */ /* 0x000ee2000c1e1100 */
[----:B------:R-:W-:Y:S01]  /*3200*/  UMOV UR8, 0x1 ;  /* 0x0000000100087882 */ /* 0x000fe20000000000 */
[----:B------:R-:W-:Y:S01]  /*3210*/  VOTEU.ALL UP2, P2 ;  /* 0x0000000000ff7886 */ /* 0x000fe20001040000 */
[----:B------:R-:W-:-:S04]  /*3220*/  @!UP0 UIADD3 UR8, UPT, UPT, -UR8, 0x100000, URZ ;  /* 0x0010000008088890 */ /* 0x000fc8000fffe1ff */
[----:B------:R-:W-:Y:S02]  /*3230*/  @!UP0 USHF.L.U32 UR9, UR8, 0xb, URZ ;  /* 0x0000000b08098899 */ /* 0x000fe400080006ff */
[----:B------:R-:W-:Y:S01]  /*3240*/  @!UP0 USHF.L.U32 UR8, UR8, 0x1, URZ ;  /* 0x0000000108088899 */ /* 0x000fe200080006ff */
[----:B--2---:R0:W-:Y:S04]  /*3250*/  STS.U8 [R99+UR11+0x3000], R18 ;  /* 0x0030001263007988 */ /* 0x0041e8000800000b */
[----:B----4-:R0:W-:Y:S04]  /*3260*/  STS.U8 [R99+UR11+0x3100], R20 ;  /* 0x0031001463007988 */ /* 0x0101e8000800000b */
[----:B-----5:R0:W-:Y:S04]  /*3270*/  STS.U8 [R99+UR11+0x3200], R22 ;  /* 0x0032001663007988 */ /* 0x0201e8000800000b */
[----:B------:R0:W-:Y:S04]  /*3280*/  STS.U8 [R99+UR11+0x3300], R24 ;  /* 0x0033001863007988 */ /* 0x0001e8000800000b */
[----:B------:R0:W-:Y:S04]  /*3290*/  STS.U8 [R99+UR11+0x3400], R26 ;  /* 0x0034001a63007988 */ /* 0x0001e8000800000b */
[----:B------:R0:W-:Y:S04]  /*32a0*/  STS.U8 [R99+UR11+0x3500], R28 ;  /* 0x0035001c63007988 */ /* 0x0001e8000800000b */
[----:B------:R0:W-:Y:S04]  /*32b0*/  STS.U8 [R99+UR11+0x3600], R30 ;  /* 0x0036001e63007988 */ /* 0x0001e8000800000b */
[----:B------:R0:W-:Y:S04]  /*32c0*/  STS.U8 [R99+UR11+0x3700], R32 ;  /* 0x0037002063007988 */ /* 0x0001e8000800000b */
[----:B------:R0:W-:Y:S04]  /*32d0*/  STS.U8 [R99+UR11+0x3800], R34 ;  /* 0x0038002263007988 */ /* 0x0001e8000800000b */
[----:B---3--:R0:W-:Y:S04]  /*32e0*/  STS.U8 [R99+UR11+0x3900], R8 ;  /* 0x0039000863007988 */ /* 0x0081e8000800000b */
[----:B------:R0:W-:Y:S04]  /*32f0*/  STS.U8 [R99+UR11+0x3a00], R10 ;  /* 0x003a000a63007988 */ /* 0x0001e8000800000b */
[----:B------:R0:W-:Y:S04]  /*3300*/  STS.U8 [R99+UR11+0x3b00], R12 ;  /* 0x003b000c63007988 */ /* 0x0001e8000800000b */
[----:B------:R0:W-:Y:S04]  /*3310*/  STS.U8 [R99+UR11+0x3c00], R14 ;  /* 0x003c000e63007988 */ /* 0x0001e8000800000b */
[----:B------:R0:W-:Y:S04]  /*3320*/  STS.U8 [R99+UR11+0x3d00], R16 ;  /* 0x003d001063007988 */ /* 0x0001e8000800000b */
[----:B------:R0:W-:Y:S04]  /*3330*/  STS.U8 [R99+UR11+0x3e00], R4 ;  /* 0x003e000463007988 */ /* 0x0001e8000800000b */
[----:B------:R0:W-:Y:S01]  /*3340*/  STS.U8 [R99+UR11+0x3f00], R6 ;  /* 0x003f000663007988 */ /* 0x0001e2000800000b */
[----:B------:R1:W-:Y:S06]  /*3350*/  MEMBAR.ALL.CTA ;  /* 0x0000000000007992 */ /* 0x0003ec0000008000 */
[----:B-1----:R-:W-:Y:S04]  /*3360*/  FENCE.VIEW.ASYNC.S ;  /* 0x00000000000073c6 */ /* 0x002fe80000000000 */
[----:B------:R-:W1:Y:S02]  /*3370*/  FENCE.VIEW.ASYNC.S ;  /* 0x00000000000073c6 */ /* 0x000e640000000000 */
[----:B-1----:R0:W1:Y:S02]  /*3380*/  @!UP2 SYNCS.EXCH.64 URZ, [UR11+0x5810], UR8 ;  /* 0x005810080bffa5b2 */ /* 0x0020640008000100 */
[----:B-1----:R-:W-:Y:S06]  /*3390*/  BAR.SYNC.DEFER_BLOCKING 0x0 ;  /* 0x0000000000007b1d */ /* 0x002fec0000010000 */
[----:B0-----:R-:W-:Y:S05]  /*33a0*/  BRA.U UP1, `(.L_x_12) ;  /* 0x0000000101307547 */ /* 0x001fea000b800000 */
[----:B------:R-:W-:Y:S01]  /*33b0*/  UIADD3 UR8, UPT, UPT, UR11, 0x5810, URZ ;  /* 0x000058100b087890 */ /* 0x000fe2000fffe0ff */
[----:B------:R-:W-:Y:S01]  /*33c0*/  UMOV UR9, URZ ;  /* 0x000000ff00097c82 */ /* 0x000fe20008000000 */
[----:B------:R-:W-:Y:S01]  /*33d0*/  UMOV UR20, UR29 ;  /* 0x0000001d00147c82 */ /* 0x000fe20008000000 */
[----:B------:R-:W-:Y:S01]  /*33e0*/  UMOV UR21, 0x80004020 ;  /* 0x8000402000157882 */ /* 0x000fe20000000000 */
[----:B------:R-:W-:Y:S01]  /*33f0*/  UMOV UR18, UR17 ;  /* 0x0000001100127c82 */ /* 0x000fe20008000000 */
[----:B------:R-:W-:Y:S01]  /*3400*/  UMOV UR19, 0xc0004010 ;  /* 0xc000401000137882 */ /* 0x000fe20000000000 */
[----:B------:R-:W-:Y:S01]  /*3410*/  UMOV UR22, 0x0 ;  /* 0x0000000000167882 */ /* 0x000fe20000000000 */
[----:B------:R-:W-:Y:S01]  /*3420*/  UMOV UR23, 0x4208010 ;  /* 0x0420801000177882 */ /* 0x000fe20000000000 */
[----:B------:R-:W-:Y:S01]  /*3430*/  UMOV UR8, UR8 ;  /* 0x0000000800087c82 */ /* 0x000fe20008000000 */
[----:B------:R0:W-:Y:S01]  /*3440*/  UTCQMMA gdesc[UR20], gdesc[UR18], tmem[UR30], tmem[UR22], idesc[UR23], !UPT ;  /* 0x00ff1612140075ea */ /* 0x0001e2000f80031e */
[----:B------:R0:W-:Y:S01]  /*3450*/  UTCBAR [UR8], URZ ;  /* 0x000000ff080073e9 */ /* 0x0001e200080000ff */
[----:B------:R-:W-:-:S02]  /*3460*/  NOP ;  /* 0x0000000000007918 */ /* 0x000fc40000000000 */
.L_x_12:
[----:B------:R-:W1:Y:S02]  /*3470*/  SYNCS.PHASECHK.TRANS64.TRYWAIT P3, [UR11+0x5810], RZ ;  /* 0x005810ffff0075a7 */ /* 0x000e64000806110b */
[----:B-1----:R-:W-:Y:S05]  /*3480*/  @!P3 BRA `(.L_x_13) ;  /* 0x000000240040b947 */ /* 0x002fea0003800000 */
.L_x_22:
[----:B------:R-:W-:Y:S01]  /*3490*/  BAR.SYNC.DEFER_BLOCKING 0x0 ;  /* 0x0000000000007b1d */ /* 0x000fe20000010000 */
[----:B------:R-:W-:Y:S01]  /*34a0*/  IMAD.U32 R114, R114, -0x80000000, RZ ;  /* 0x8000000072727824 */ /* 0x000fe200078e00ff */
[----:B------:R-:W-:-:S04]  /*34b0*/  USHF.R.S32.HI UR4, URZ, 0x1f, UR28 ;  /* 0x0000001fff047899 */ /* 0x000fc8000801141c */
[----:B------:R-:W-:Y:S01]  /*34c0*/  LDTM.16dp32bit_t0_t15.x32 R4, tmem[UR14] ;  /* 0x0000000e000479ee */ /* 0x000fe20008a80000 */
[----:B------:R-:W1:Y:S01]  /*34d0*/  LDTM.16dp32bit_t16_t31.x32 R4, tmem[UR14+0x20] ;  /* 0x0000200e000479ee */ /* 0x000e620008aa0000 */
[----:B------:R-:W2:Y:S01]  /*34e0*/  @!P2 SYNCS.CCTL.IV [UR11+0x5810] ;  /* 0x00581000ff00a9b1 */ /* 0x000ea2000800000b */
[----:B------:R-:W-:Y:S01]  /*34f0*/  NOP ;  /* 0x0000000000007918 */ /* 0x000fe20000000000 */
[----:B-1----:R-:W-:Y:S01]  /*3500*/  FMUL R115, R4, UR44 ;  /* 0x0000002c04737c20 */ /* 0x002fe20008400000 */
[----:B------:R-:W-:Y:S01]  /*3510*/  FMUL R116, R5, UR44 ;  /* 0x0000002c05747c20 */ /* 0x000fe20008400000 */
[----:B------:R-:W-:Y:S01]  /*3520*/  FMUL R117, R6, UR44 ;  /* 0x0000002c06757c20 */ /* 0x000fe20008400000 */
[----:B------:R-:W-:Y:S01]  /*3530*/  FMUL R118, R7, UR44 ;  /* 0x0000002c07767c20 */ /* 0x000fe20008400000 */
[----:B------:R-:W-:-:S03]  /*3540*/  FMUL R119, R8, UR44 ;  /* 0x0000002c08777c20 */ /* 0x000fc60008400000 */
        /* <DEDUP_REMOVED lines=40> */
[----:B------:R-:W-:-:S03]  /*37d0*/  FMUL R117, R35, UR44 ;  /* 0x0000002c23757c20 */ /* 0x000fc60008400000 */
[----:B------:R-:W-:-:S04]  /*37e0*/  FMNMX3 R116, R118, R115, R116, !PT ;  /* 0x0000007376747276 */ /* 0x000fc80007800074 */
[----:B------:R-:W-:-:S05]  /*37f0*/  FMNMX R116, R117, R116, !PT ;  /* 0x0000007475747209 */ /* 0x000fca0007800000 */
[----:B------:R-:W1:Y:S02]  /*3800*/  SHFL.BFLY PT, R115, R116, 0x10, 0x1f ;  /* 0x0e001f0074737f89 */ /* 0x000e6400000e0000 */
[----:B-1----:R-:W-:-:S05]  /*3810*/  FMNMX R118, R116, R115, !PT ;  /* 0x0000007374767209 */ /* 0x002fca0007800000 */
[----:B--2---:R-:W-:Y:S01]  /*3820*/  @!P5 STS [R101+0x3000], R118 ;  /* 0x003000766500d388 */ /* 0x004fe20000000800 */
[----:B------:R-:W-:Y:S06]  /*3830*/  BAR.SYNC.DEFER_BLOCKING 0x0 ;  /* 0x0000000000007b1d */ /* 0x000fec0000010000 */
[----:B------:R-:W1:Y:S04]  /*3840*/  @!P6 LDS R110, [R102+0x3000] ;  /* 0x00300000666ee984 */ /* 0x000e680000000800 */
[----:B-1----:R-:W1:Y:S02]  /*3850*/  SHFL.BFLY PT, R115, R110, 0x1, 0x1f ;  /* 0x0c201f006e737f89 */ /* 0x002e6400000e0000 */
[----:B-1----:R-:W-:-:S05]  /*3860*/  FMNMX R117, R110, R115, !PT ;  /* 0x000000736e757209 */ /* 0x002fca0007800000 */
[----:B------:R-:W-:Y:S01]  /*3870*/  @P0 STS [R102+0x3000], R117 ;  /* 0x0030007566000388 */ /* 0x000fe20000000800 */
[----:B------:R-:W-:Y:S06]  /*3880*/  BAR.SYNC.DEFER_BLOCKING 0x0 ;  /* 0x0000000000007b1d */ /* 0x000fec0000010000 */
[----:B------:R-:W1:Y:S02]  /*3890*/  LDS R116, [R103+0x3000] ;  /* 0x0030000067747984 */ /* 0x000e640000000800 */
[----:B-1----:R-:W-:-:S05]  /*38a0*/  FMNMX R116, R116, R113, !PT ;  /* 0x0000007174747209 */ /* 0x002fca0007800000 */
        /* <DEDUP_REMOVED lines=15> */
[--C-:B------:R-:W-:Y:S01]  /*39a0*/  FFMA R12, R12, UR44, -R116.reuse ;  /* 0x0000002c0c0c7c23 */ /* 0x100fe20008000874 */
[----:B------:R-:W-:Y:S01]  /*39b0*/  FMUL R6, R10, 1.4426950216293334961 ;  /* 0x3fb8aa3b0a067820 */ /* 0x000fe20000400000 */
[--C-:B------:R-:W-:Y:S01]  /*39c0*/  FFMA R13, R13, UR44, -R116.reuse ;  /* 0x0000002c0d0d7c23 */ /* 0x100fe20008000874 */
[----:B------:R-:W1:Y:S01]  /*39d0*/  MUFU.EX2 R118, R118 ;  /* 0x0000007600767308 */ /* 0x000e620000000800 */
[----:B------:R-:W-:Y:S01]  /*39e0*/  FMUL R7, R11, 1.4426950216293334961 ;  /* 0x3fb8aa3b0b077820 */ /* 0x000fe20000400000 */
[----:B------:R-:W-:Y:S01]  /*39f0*/  FMUL R12, R12, 1.4426950216293334961 ;  /* 0x3fb8aa3b0c0c7820 */ /* 0x000fe20000400000 */
[----:B------:R-:W-:Y:S01]  /*3a00*/  FMUL R13, R13, 1.4426950216293334961 ;  /* 0x3fb8aa3b0d0d7820 */ /* 0x000fe20000400000 */
[--C-:B------:R-:W-:Y:S01]  /*3a10*/  FFMA R15, R15, UR44, -R116.reuse ;  /* 0x0000002c0f0f7c23 */ /* 0x100fe20008000874 */
[--C-:B------:R-:W-:Y:S01]  /*3a20*/  FFMA R16, R16, UR44, -R116.reuse ;  /* 0x0000002c10107c23 */ /* 0x100fe20008000874 */
[--C-:B------:R-:W-:Y:S01]  /*3a30*/  FFMA R17, R17, UR44, -R116.reuse ;  /* 0x0000002c11117c23 */ /* 0x100fe20008000874 */
[--C-:B------:R-:W-:Y:S01]  /*3a40*/  FFMA R18, R18, UR44, -R116.reuse ;  /* 0x0000002c12127c23 */ /* 0x100fe20008000874 */
[----:B------:R-:W2:Y:S01]  /*3a50*/  MUFU.EX2 R4, R4 ;  /* 0x0000000400047308 */ /* 0x000ea20000000800 */
[--C-:B------:R-:W-:Y:S01]  /*3a60*/  FFMA R19, R19, UR44, -R116.reuse ;  /* 0x0000002c13137c23 */ /* 0x100fe20008000874 */
[--C-:B------:R-:W-:Y:S01]  /*3a70*/  FFMA R20, R20, UR44, -R116.reuse ;  /* 0x0000002c14147c23 */ /* 0x100fe20008000874 */
[----:B------:R-:W-:Y:S01]  /*3a80*/  FMUL R10, R18, 1.4426950216293334961 ;  /* 0x3fb8aa3b120a7820 */ /* 0x000fe20000400000 */
[--C-:B------:R-:W-:Y:S01]  /*3a90*/  FFMA R21, R21, UR44, -R116.reuse ;  /* 0x0000002c15157c23 */ /* 0x100fe20008000874 */
[----:B------:R-:W-:Y:S01]  /*3aa0*/  FMUL R19, R19, 1.4426950216293334961 ;  /* 0x3fb8aa3b13137820 */ /* 0x000fe20000400000 */
[--C-:B------:R-:W-:Y:S01]  /*3ab0*/  FFMA R22, R22, UR44, -R116.reuse ;  /* 0x0000002c16167c23 */ /* 0x100fe20008000874 */
[----:B------:R-:W-:Y:S01]  /*3ac0*/  FFMA R23, R23, UR44, -R116 ;  /* 0x0000002c17177c23 */ /* 0x000fe20008000874 */
[----:B------:R-:W3:Y:S01]  /*3ad0*/  MUFU.EX2 R5, R5 ;  /* 0x0000000500057308 */ /* 0x000ee20000000800 */
[----:B-1----:R-:W-:Y:S01]  /*3ae0*/  FADD R11, R115, R118 ;  /* 0x00000076730b7221 */ /* 0x002fe20000000000 */
[----:B------:R-:W-:Y:S01]  /*3af0*/  FMUL R18, R21, 1.4426950216293334961 ;  /* 0x3fb8aa3b15127820 */ /* 0x000fe20000400000 */
[----:B------:R-:W-:Y:S01]  /*3b00*/  FMUL R22, R22, 1.4426950216293334961 ;  /* 0x3fb8aa3b16167820 */ /* 0x000fe20000400000 */
[----:B------:R-:W-:Y:S01]  /*3b10*/  FMUL R23, R23, 1.4426950216293334961 ;  /* 0x3fb8aa3b17177820 */ /* 0x000fe20000400000 */
[--C-:B------:R-:W-:Y:S01]  /*3b20*/  FFMA R24, R24, UR44, -R116.reuse ;  /* 0x0000002c18187c23 */ /* 0x100fe20008000874 */
[--C-:B------:R-:W-:Y:S01]  /*3b30*/  FFMA R25, R25, UR44, -R116.reuse ;  /* 0x0000002c19197c23 */ /* 0x100fe20008000874 */
[--C-:B------:R-:W-:Y:S01]  /*3b40*/  FFMA R26, R26, UR44, -R116.reuse ;  /* 0x0000002c1a1a7c23 */ /* 0x100fe20008000874 */
[----:B------:R1:W4:Y:S01]  /*3b50*/  MUFU.EX2 R117, R8 ;  /* 0x0000000800757308 */ /* 0x0003220000000800 */
[----:B------:R-:W-:Y:S01]  /*3b60*/  FMUL R24, R24, 1.4426950216293334961 ;  /* 0x3fb8aa3b18187820 */ /* 0x000fe20000400000 */
[----:B------:R-:W-:Y:S01]  /*3b70*/  FMUL R25, R25, 1.4426950216293334961 ;  /* 0x3fb8aa3b19197820 */ /* 0x000fe20000400000 */
[----:B------:R-:W-:Y:S01]  /*3b80*/  FMUL R26, R26, 1.4426950216293334961 ;  /* 0x3fb8aa3b1a1a7820 */ /* 0x000fe20000400000 */
[--C-:B------:R-:W-:Y:S01]  /*3b90*/  FFMA R27, R27, UR44, -R116.reuse ;  /* 0x0000002c1b1b7c23 */ /* 0x100fe20008000874 */
[--C-:B------:R-:W-:Y:S01]  /*3ba0*/  FFMA R28, R28, UR44, -R116.reuse ;  /* 0x0000002c1c1c7c23 */ /* 0x100fe20008000874 */
[--C-:B------:R-:W-:Y:S01]  /*3bb0*/  FFMA R29, R29, UR44, -R116.reuse ;  /* 0x0000002c1d1d7c23 */ /* 0x100fe20008000874 */
[--C-:B------:R-:W-:Y:S01]  /*3bc0*/  FFMA R30, R30, UR44, -R116.reuse ;  /* 0x0000002c1e1e7c23 */ /* 0x100fe20008000874 */
[----:B------:R5:W0:Y:S01]  /*3bd0*/  MUFU.EX2 R120, R9 ;  /* 0x0000000900787308 */ /* 0x000a220000000800 */
[--C-:B-1----:R-:W-:Y:S01]  /*3be0*/  FFMA R8, R14, UR44, -R116.reuse ;  /* 0x0000002c0e087c23 */ /* 0x102fe20008000874 */
[----:B------:R-:W-:Y:S01]  /*3bf0*/  FMUL R27, R27, 1.4426950216293334961 ;  /* 0x3fb8aa3b1b1b7820 */ /* 0x000fe20000400000 */
[----:B------:R-:W-:Y:S01]  /*3c00*/  FMUL R28, R28, 1.4426950216293334961 ;  /* 0x3fb8aa3b1c1c7820 */ /* 0x000fe20000400000 */
[----:B------:R-:W-:Y:S01]  /*3c10*/  FMUL R29, R29, 1.4426950216293334961 ;  /* 0x3fb8aa3b1d1d7820 */ /* 0x000fe20000400000 */
[----:B------:R-:W-:Y:S01]  /*3c20*/  FMUL R8, R8, 1.4426950216293334961 ;  /* 0x3fb8aa3b08087820 */ /* 0x000fe20000400000 */
[----:B------:R-:W-:Y:S01]  /*3c30*/  FMUL R30, R30, 1.4426950216293334961 ;  /* 0x3fb8aa3b1e1e7820 */ /* 0x000fe20000400000 */
[--C-:B------:R-:W-:Y:S01]  /*3c40*/  FFMA R31, R31, UR44, -R116.reuse ;  /* 0x0000002c1f1f7c23 */ /* 0x100fe20008000874 */
[----:B------:R-:W1:Y:S01]  /*3c50*/  MUFU.EX2 R6, R6 ;  /* 0x0000000600067308 */ /* 0x000e620000000800 */
[----:B-----5:R-:W-:Y:S01]  /*3c60*/  FMUL R9, R15, 1.4426950216293334961 ;  /* 0x3fb8aa3b0f097820 */ /* 0x020fe20000400000 */
[----:B------:R-:W-:Y:S01]  /*3c70*/  FMUL R15, R16, 1.4426950216293334961 ;  /* 0x3fb8aa3b100f7820 */ /* 0x000fe20000400000 */
[----:B------:R-:W-:Y:S01]  /*3c80*/  FMUL R16, R17, 1.4426950216293334961 ;  /* 0x3fb8aa3b11107820 */ /* 0x000fe20000400000 */
[----:B------:R-:W-:Y:S01]  /*3c90*/  FMUL R17, R20, 1.4426950216293334961 ;  /* 0x3fb8aa3b14117820 */ /* 0x000fe20000400000 */
[----:B------:R-:W-:Y:S01]  /*3ca0*/  FMUL R31, R31, 1.4426950216293334961 ;  /* 0x3fb8aa3b1f1f7820 */ /* 0x000fe20000400000 */
[--C-:B------:R-:W-:Y:S01]  /*3cb0*/  FFMA R32, R32, UR44, -R116.reuse ;  /* 0x0000002c20207c23 */ /* 0x100fe20008000874 */
[--C-:B------:R-:W-:Y:S01]  /*3cc0*/  FFMA R33, R33, UR44, -R116.reuse ;  /* 0x0000002c21217c23 */ /* 0x100fe20008000874 */
[----:B------:R2:W-:Y:S01]  /*3cd0*/  MUFU.EX2 R119, R12 ;  /* 0x0000000c00777308 */ /* 0x0005e20000000800 */
[--C-:B------:R-:W-:Y:S01]  /*3ce0*/  FFMA R34, R34, UR44, -R116.reuse ;  /* 0x0000002c22227c23 */ /* 0x100fe20008000874 */
[----:B------:R-:W-:Y:S01]  /*3cf0*/  FMUL R32, R32, 1.4426950216293334961 ;  /* 0x3fb8aa3b20207820 */ /* 0x000fe20000400000 */
[----:B------:R-:W-:Y:S01]  /*3d00*/  FMUL R33, R33, 1.4426950216293334961 ;  /* 0x3fb8aa3b21217820 */ /* 0x000fe20000400000 */
[----:B------:R-:W-:Y:S01]  /*3d10*/  FFMA R35, R35, UR44, -R116 ;  /* 0x0000002c23237c23 */ /* 0x000fe20008000874 */
[----:B------:R-:W-:-:S03]  /*3d20*/  FMUL R34, R34, 1.4426950216293334961 ;  /* 0x3fb8aa3b22227820 */ /* 0x000fc60000400000 */
[----:B------:R-:W5:Y:S01]  /*3d30*/  MUFU.EX2 R7, R7 ;  /* 0x0000000700077308 */ /* 0x000f620000000800 */
[----:B--2---:R-:W-:Y:S01]  /*3d40*/  FADD R12, R4, R11 ;  /* 0x0000000b040c7221 */ /* 0x004fe20000000000 */
[----:B------:R-:W-:-:S03]  /*3d50*/  FMUL R35, R35, 1.4426950216293334961 ;  /* 0x3fb8aa3b23237820 */ /* 0x000fc60000400000 */
[----:B---3--:R-:W-:-:S03]  /*3d60*/  FADD R12, R5, R12 ;  /* 0x0000000c050c7221 */ /* 0x008fc60000000000 */
[----:B------:R-:W2:Y:S01]  /*3d70*/  MUFU.EX2 R14, R13 ;  /* 0x0000000d000e7308 */ /* 0x000ea20000000800 */
[----:B----4-:R-:W-:-:S04]  /*3d80*/  FADD R11, R117, R12 ;  /* 0x0000000c750b7221 */ /* 0x010fc80000000000 */
[----:B0-----:R-:W-:-:S03]  /*3d90*/  FADD R11, R120, R11 ;  /* 0x0000000b780b7221 */ /* 0x001fc60000000000 */
[----:B------:R-:W0:Y:S01]  /*3da0*/  MUFU.EX2 R8, R8 ;  /* 0x0000000800087308 */ /* 0x000e220000000800 */
[----:B-1----:R-:W-:-:S04]  /*3db0*/  FADD R12, R6, R11 ;  /* 0x0000000b060c7221 */ /* 0x002fc80000000000 */
[----:B-----5:R-:W-:-:S03]  /*3dc0*/  FADD R12, R7, R12 ;  /* 0x0000000c070c7221 */ /* 0x020fc60000000000 */
[----:B------:R-:W1:Y:S01]  /*3dd0*/  MUFU.EX2 R9, R9 ;  /* 0x0000000900097308 */ /* 0x000e620000000800 */
[----:B------:R-:W-:-:S04]  /*3de0*/  FADD R11, R119, R12 ;  /* 0x0000000c770b7221 */ /* 0x000fc80000000000 */
[----:B--2---:R-:W-:-:S03]  /*3df0*/  FADD R11, R14, R11 ;  /* 0x0000000b0e0b7221 */ /* 0x004fc60000000000 */
[----:B------:R-:W2:Y:S01]  /*3e00*/  MUFU.EX2 R15, R15 ;  /* 0x0000000f000f7308 */ /* 0x000ea20000000800 */
[----:B0-----:R-:W-:-:S07]  /*3e10*/  FADD R12, R8, R11 ;  /* 0x0000000b080c7221 */ /* 0x001fce0000000000 */
[----:B------:R-:W0:Y:S01]  /*3e20*/  MUFU.EX2 R16, R16 ;  /* 0x0000001000107308 */ /* 0x000e220000000800 */
[----:B-1----:R-:W-:-:S07]  /*3e30*/  FADD R12, R9, R12 ;  /* 0x0000000c090c7221 */ /* 0x002fce0000000000 */
[----:B------:R-:W1:Y:S01]  /*3e40*/  MUFU.EX2 R10, R10 ;  /* 0x0000000a000a7308 */ /* 0x000e620000000800 */
[----:B--2---:R-:W-:-:S07]  /*3e50*/  FADD R11, R15, R12 ;  /* 0x0000000c0f0b7221 */ /* 0x004fce0000000000 */
        /* <DEDUP_REMOVED lines=33> */
[----:B-1----:R-:W-:Y:S01]  /*4070*/  FADD R11, R142, R11 ;  /* 0x0000000b8e0b7221 */ /* 0x002fe20000000000 */
[----:B------:R-:W-:Y:S03]  /*4080*/  BAR.SYNC.DEFER_BLOCKING 0x0 ;  /* 0x0000000000007b1d */ /* 0x000fe60000010000 */
[----:B--2---:R-:W-:-:S04]  /*4090*/  FADD R11, R144, R11 ;  /* 0x0000000b900b7221 */ /* 0x004fc80000000000 */
[----:B0-----:R-:W-:-:S05]  /*40a0*/  FADD R11, R139, R11 ;  /* 0x0000000b8b0b7221 */ /* 0x001fca0000000000 */
[----:B------:R-:W0:Y:S02]  /*40b0*/  SHFL.BFLY PT, R12, R11, 0x10, 0x1f ;  /* 0x0e001f000b0c7f89 */ /* 0x000e2400000e0000 */
[----:B0-----:R-:W-:-:S05]  /*40c0*/  FADD R12, R11, R12 ;  /* 0x0000000c0b0c7221 */ /* 0x001fca0000000000 */
[----:B------:R0:W-:Y:S01]  /*40d0*/  @!P5 STS [R101+0x3000], R12 ;  /* 0x0030000c6500d388 */ /* 0x0001e20000000800 */
[----:B------:R-:W-:Y:S01]  /*40e0*/  BAR.SYNC.DEFER_BLOCKING 0x0 ;  /* 0x0000000000007b1d */ /* 0x000fe20000010000 */
[----:B0-----:R-:W-:-:S05]  /*40f0*/  IADD3 R12, P3, PT, R64, UR28, RZ ;  /* 0x0000001c400c7c10 */ /* 0x001fca000ff7e0ff */
[----:B------:R-:W0:Y:S04]  /*4100*/  @!P6 LDS R112, [R102+0x3000] ;  /* 0x003000006670e984 */ /* 0x000e280000000800 */
[----:B0-----:R-:W0:Y:S02]  /*4110*/  SHFL.BFLY PT, R13, R112, 0x1, 0x1f ;  /* 0x0c201f00700d7f89 */ /* 0x001e2400000e0000 */
[----:B0-----:R-:W-:Y:S01]  /*4120*/  FADD R19, R112, R13 ;  /* 0x0000000d70137221 */ /* 0x001fe20000000000 */
[----:B------:R-:W-:Y:S02]  /*4130*/  IADD3.X R13, PT, PT, R65, UR4, RZ, P3, !PT ;  /* 0x00000004410d7c10 */ /* 0x000fe40009ffe4ff */
[----:B------:R-:W-:Y:S02]  /*4140*/  IADD3 R22, P3, PT, R56, UR28, RZ ;  /* 0x0000001c38167c10 */ /* 0x000fe4000ff7e0ff */
[----:B------:R0:W-:Y:S01]  /*4150*/  @P0 STS [R102+0x3000], R19 ;  /* 0x0030001366000388 */ /* 0x0001e20000000800 */
[----:B------:R-:W-:Y:S06]  /*4160*/  BAR.SYNC.DEFER_BLOCKING 0x0 ;  /* 0x0000000000007b1d */ /* 0x000fec0000010000 */
[----:B------:R0:W1:Y:S01]  /*4170*/  LDS R35, [R103+0x3000] ;  /* 0x0030000067237984 */ /* 0x0000620000000800 */
[----:B------:R-:W2:Y:S02]  /*4180*/  SYNCS.PHASECHK.TRANS64.TRYWAIT P4, [UR13], R114 ;  /* 0x00000072ff0075a7 */ /* 0x000ea4000808110d */
[----:B012---:R-:W-:Y:S05]  /*4190*/  @!P4 BRA `(.L_x_14) ;  /* 0x000000180008c947 */ /* 0x007fea0003800000 */
.L_x_23:
[----:B------:R-:W-:Y:S01]  /*41a0*/  IADD3 R26, P4, PT, R48, UR28, RZ ;  /* 0x0000001c301a7c10 */ /* 0x000fe2000ff9e0ff */
[----:B------:R0:W2:Y:S01]  /*41b0*/  LDG.E.U8 R34, desc[UR24][R12.64] ;  /* 0x000000180c227981 */ /* 0x0000a2000c1e1100 */
[----:B------:R-:W-:Y:S02]  /*41c0*/  IADD3.X R23, PT, PT, R57, UR4, RZ, P3, !PT ;  /* 0x0000000439177c10 */ /* 0x000fe40009ffe4ff */
[----:B------:R-:W-:Y:S02]  /*41d0*/  IADD3 R30, P3, PT, R40, UR28, RZ ;  /* 0x0000001c281e7c10 */ /* 0x000fe4000ff7e0ff */
[----:B------:R-:W-:Y:S01]  /*41e0*/  IADD3.X R27, PT, PT, R49, UR4, RZ, P4, !PT ;  /* 0x00000004311b7c10 */ /* 0x000fe2000a7fe4ff */
[----:B------:R1:W3:Y:S01]  /*41f0*/  LDG.E.U8 R122, desc[UR24][R22.64] ;  /* 0x00000018167a7981 */ /* 0x0002e2000c1e1100 */
[----:B------:R-:W-:Y:S02]  /*4200*/  IADD3 R20, P4, PT, R62, UR28, RZ ;  /* 0x0000001c3e147c10 */ /* 0x000fe4000ff9e0ff */
[----:B------:R-:W-:Y:S01]  /*4210*/  IADD3.X R31, PT, PT, R41, UR4, RZ, P3, !PT ;  /* 0x00000004291f7c10 */ /* 0x000fe20009ffe4ff */
[----:B------:R4:W5:Y:S01]  /*4220*/  LDG.E.U8 R124, desc[UR24][R26.64] ;  /* 0x000000181a7c7981 */ /* 0x000962000c1e1100 */
[----:B------:R-:W-:-:S02]  /*4230*/  IADD3 R24, P3, PT, R54, UR28, RZ ;  /* 0x0000001c36187c10 */ /* 0x000fc4000ff7e0ff */
[----:B------:R-:W-:Y:S01]  /*4240*/  IADD3.X R21, PT, PT, R63, UR4, RZ, P4, !PT ;  /* 0x000000043f157c10 */ /* 0x000fe2000a7fe4ff */
[----:B------:R1:W5:Y:S01]  /*4250*/  LDG.E.U8 R126, desc[UR24][R30.64] ;  /* 0x000000181e7e7981 */ /* 0x000362000c1e1100 */
[----:B------:R-:W-:Y:S02]  /*4260*/  IADD3 R28, P4, PT, R46, UR28, RZ ;  /* 0x0000001c2e1c7c10 */ /* 0x000fe4000ff9e0ff */
[----:B------:R-:W-:Y:S01]  /*4270*/  IADD3.X R25, PT, PT, R55, UR4, RZ, P3, !PT ;  /* 0x0000000437197c10 */ /* 0x000fe20009ffe4ff */
[----:B------:R4:W5:Y:S01]  /*4280*/  LDG.E.U8 R121, desc[UR24][R20.64] ;  /* 0x0000001814797981 */ /* 0x000962000c1e1100 */
[----:B------:R-:W-:Y:S02]  /*4290*/  IADD3 R32, P3, PT, R38, UR28, RZ ;  /* 0x0000001c26207c10 */ /* 0x000fe4000ff7e0ff */
[----:B------:R-:W-:Y:S01]  /*42a0*/  IADD3.X R29, PT, PT, R47, UR4, RZ, P4, !PT ;  /* 0x000000042f1d7c10 */ /* 0x000fe2000a7fe4ff */
[----:B------:R4:W5:Y:S01]  /*42b0*/  LDG.E.U8 R123, desc[UR24][R24.64] ;  /* 0x00000018187b7981 */ /* 0x000962000c1e1100 */
[----:B0-----:R-:W-:-:S02]  /*42c0*/  IADD3 R12, P4, PT, R60, UR28, RZ ;  /* 0x0000001c3c0c7c10 */ /* 0x001fc4000ff9e0ff */
[----:B------:R-:W-:Y:S01]  /*42d0*/  IADD3.X R33, PT, PT, R39, UR4, RZ, P3, !PT ;  /* 0x0000000427217c10 */ /* 0x000fe20009ffe4ff */
[----:B------:R0:W5:Y:S01]  /*42e0*/  LDG.E.U8 R125, desc[UR24][R28.64] ;  /* 0x000000181c7d7981 */ /* 0x000162000c1e1100 */
[----:B-1----:R-:W-:Y:S02]  /*42f0*/  IADD3 R22, P3, PT, R52, UR28, RZ ;  /* 0x0000001c34167c10 */ /* 0x002fe4000ff7e0ff */
[----:B------:R-:W-:Y:S02]  /*4300*/  IADD3.X R13, PT, PT, R61, UR4, RZ, P4, !PT ;  /* 0x000000043d0d7c10 */ /* 0x000fe4000a7fe4ff */
[----:B----4-:R-:W-:Y:S01]  /*4310*/  IADD3 R26, P4, PT, R44, UR28, RZ ;  /* 0x0000001c2c1a7c10 */ /* 0x010fe2000ff9e0ff */
[----:B------:R-:W4:Y:S01]  /*4320*/  LDG.E.U8 R33, desc[UR24][R32.64] ;  /* 0x0000001820217981 */ /* 0x000f22000c1e1100 */
[----:B------:R-:W-:Y:S02]  /*4330*/  IADD3.X R23, PT, PT, R53, UR4, RZ, P3, !PT ;  /* 0x0000000435177c10 */ /* 0x000fe40009ffe4ff */
[----:B------:R-:W-:Y:S01]  /*4340*/  IADD3 R30, P3, PT, R36, UR28, RZ ;  /* 0x0000001c241e7c10 */ /* 0x000fe2000ff7e0ff */
[----:B------:R1:W4:Y:S01]  /*4350*/  LDG.E.U8 R114, desc[UR24][R12.64] ;  /* 0x000000180c727981 */ /* 0x000322000c1e1100 */
[----:B------:R-:W-:-:S02]  /*4360*/  IADD3.X R27, PT, PT, R45, UR4, RZ, P4, !PT ;  /* 0x000000042d1b7c10 */ /* 0x000fc4000a7fe4ff */
[----:B------:R-:W-:Y:S01]  /*4370*/  IADD3 R20, P4, PT, R58, UR28, RZ ;  /* 0x0000001c3a147c10 */ /* 0x000fe2000ff9e0ff */
[----:B------:R-:W4:Y:S01]  /*4380*/  LDG.E.U8 R22, desc[UR24][R22.64] ;  /* 0x0000001816167981 */ /* 0x000f22000c1e1100 */
[----:B------:R-:W-:Y:S02]  /*4390*/  IADD3.X R31, PT, PT, R37, UR4, RZ, P3, !PT ;  /* 0x00000004251f7c10 */ /* 0x000fe40009ffe4ff */
[----:B------:R-:W-:Y:S01]  /*43a0*/  IADD3 R24, P3, PT, R50, UR28, RZ ;  /* 0x0000001c32187c10 */ /* 0x000fe2000ff7e0ff */
[----:B------:R-:W4:Y:S01]  /*43b0*/  LDG.E.U8 R26, desc[UR24][R26.64] ;  /* 0x000000181a1a7981 */ /* 0x000f22000c1e1100 */
[----:B------:R-:W-:Y:S02]  /*43c0*/  IADD3.X R21, PT, PT, R59, UR4, RZ, P4, !PT ;  /* 0x000000043b157c10 */ /* 0x000fe4000a7fe4ff */
[----:B0-----:R-:W-:Y:S01]  /*43d0*/  IADD3 R28, P4, PT, R42, UR28, RZ ;  /* 0x0000001c2a1c7c10 */ /* 0x001fe2000ff9e0ff */
[----:B------:R0:W4:Y:S01]  /*43e0*/  LDG.E.U8 R30, desc[UR24][R30.64] ;  /* 0x000000181e1e7981 */ /* 0x000122000c1e1100 */
[----:B------:R-:W-:-:S02]  /*43f0*/  IADD3.X R25, PT, PT, R51, UR4, RZ, P3, !PT ;  /* 0x0000000433197c10 */ /* 0x000fc40009ffe4ff */
[----:B-1----:R-:W-:Y:S01]  /*4400*/  IADD3 R12, P3, PT, R2, UR28, RZ ;  /* 0x0000001c020c7c10 */ /* 0x002fe2000ff7e0ff */
[----:B------:R-:W4:Y:S01]  /*4410*/  LDG.E.U8 R23, desc[UR24][R20.64] ;  /* 0x0000001814177981 */ /* 0x000f22000c1e1100 */
[----:B------:R-:W-:Y:S02]  /*4420*/  IADD3.X R29, PT, PT, R43, UR4, RZ, P4, !PT ;  /* 0x000000042b1d7c10 */ /* 0x000fe4000a7fe4ff */
[----:B------:R-:W-:Y:S01]  /*4430*/  IADD3.X R13, PT, PT, R3, UR4, RZ, P3, !PT ;  /* 0x00000004030d7c10 */ /* 0x000fe20009ffe4ff */
[----:B------:R-:W4:Y:S04]  /*4440*/  LDG.E.U8 R25, desc[UR24][R24.64] ;  /* 0x0000001818197981 */ /* 0x000f28000c1e1100 */
[----:B------:R-:W4:Y:S04]  /*4450*/  LDG.E.U8 R29, desc[UR24][R28.64] ;  /* 0x000000181c1d7981 */ /* 0x000f28000c1e1100 */
[----:B------:R1:W4:Y:S01]  /*4460*/  LDG.E.U8 R27, desc[UR24][R12.64] ;  /* 0x000000180c1b7981 */ /* 0x000322000c1e1100 */
[----:B------:R-:W-:-:S02]  /*4470*/  F2FP.SATFINITE.E4M3.F32.PACK_AB_MERGE_C R32, R5, R4, RZ ;  /* 0x000000040520723e */ /* 0x000fc400048070ff */
[----:B------:R-:W-:Y:S02]  /*4480*/  F2FP.SATFINITE.E4M3.F32.PACK_AB_MERGE_C R127, R7, R6, RZ ;  /* 0x00000006077f723e */ /* 0x000fe400048070ff */
[----:B0-----:R-:W-:Y:S02]  /*4490*/  F2FP.SATFINITE.E4M3.F32.PACK_AB_MERGE_C R31, R9, R8, RZ ;  /* 0x00000008091f723e */ /* 0x001fe400048070ff */
[----:B------:R-:W-:Y:S02]  /*44a0*/  F2FP.SATFINITE.E4M3.F32.PACK_AB_MERGE_C R128, R128, R10, RZ ;  /* 0x0000000a8080723e */ /* 0x000fe400048070ff */
[----:B------:R-:W-:Y:S01]  /*44b0*/  LDTM.16dp32bit_t0_t15.x8 R4, tmem[UR12] ;  /* 0x0000000c000479ee */ /* 0x000fe20008980000 */
[----:B------:R-:W0:Y:S01]  /*44c0*/  LDTM.16dp32bit_t16_t31.x8 R4, tmem[UR12+0x8] ;  /* 0x0000080c000479ee */ /* 0x000e2200089a0000 */
[----:B-1----:R-:W-:-:S04]  /*44d0*/  FADD R12, -R116, R113 ;  /* 0x00000071740c7221 */ /* 0x002fc80000000100 */
[----:B------:R-:W-:-:S04]  /*44e0*/  FMUL R19, R12, 1.4426950216293334961 ;  /* 0x3fb8aa3b0c137820 */ /* 0x000fc80000400000 */
[----:B------:R-:W0:Y:S01]  /*44f0*/  MUFU.EX2 R24, R19 ;  /* 0x0000001300187308 */ /* 0x000e220000000800 */
[----:B------:R-:W-:Y:S02]  /*4500*/  F2FP.SATFINITE.E4M3.F32.PACK_AB_MERGE_C R129, R129, R130, RZ ;  /* 0x000000828181723e */ /* 0x000fe400048070ff */
[----:B------:R-:W-:Y:S02]  /*4510*/  F2FP.SATFINITE.E4M3.F32.PACK_AB_MERGE_C R130, R131, R132, RZ ;  /* 0x000000848382723e */ /* 0x000fe400048070ff */
[----:B------:R-:W-:Y:S02]  /*4520*/  F2FP.SATFINITE.E4M3.F32.PACK_AB_MERGE_C R131, R135, R140, RZ ;  /* 0x0000008c8783723e */ /* 0x000fe400048070ff */
[----:B------:R-:W-:Y:S02]  /*4530*/  F2FP.SATFINITE.E4M3.F32.PACK_AB_MERGE_C R132, R139, R144, RZ ;  /* 0x000000908b84723e */ /* 0x000fe400048070ff */
[----:B------:R-:W-:Y:S02]  /*4540*/  F2FP.SATFINITE.E4M3.F32.PACK_AB_MERGE_C R13, R120, R117, R127 ;  /* 0x00000075780d723e */ /* 0x000fe4000480707f */
[----:B------:R-:W-:-:S02]  /*4550*/  F2FP.SATFINITE.E4M3.F32.PACK_AB_MERGE_C R12, R118, R115, R32 ;  /* 0x00000073760c723e */ /* 0x000fc40004807020 */
[----:B------:R-:W-:Y:S02]  /*4560*/  F2FP.SATFINITE.E4M3.F32.PACK_AB_MERGE_C R14, R14, R119, R31 ;  /* 0x000000770e0e723e */ /* 0x000fe4000480701f */
[----:B------:R-:W-:Y:S02]  /*4570*/  F2FP.SATFINITE.E4M3.F32.PACK_AB_MERGE_C R15, R16, R15, R128 ;  /* 0x0000000f100f723e */ /* 0x000fe40004807080 */
[----:B------:R-:W-:Y:S02]  /*4580*/  F2FP.SATFINITE.E4M3.F32.PACK_AB_MERGE_C R21, R134, R133, R130 ;  /* 0x000000858615723e */ /* 0x000fe40004807082 */
[----:B------:R-:W-:Y:S01]  /*4590*/  F2FP.SATFINITE.E4M3.F32.PACK_AB_MERGE_C R20, R18, R17, R129 ;  /* 0x000000111214723e */ /* 0x000fe20004807081 */
[C---:B0-----:R-:W-:Y:S01]  /*45a0*/  FMUL R4, R24.reuse, R4 ;  /* 0x0000000418047220 */ /* 0x041fe20000400000 */
[C---:B------:R-:W-:Y:S01]  /*45b0*/  FMUL R5, R24.reuse, R5 ;  /* 0x0000000518057220 */ /* 0x040fe20000400000 */
[C---:B------:R-:W-:Y:S01]  /*45c0*/  FMUL R6, R24.reuse, R6 ;  /* 0x0000000618067220 */ /* 0x040fe20000400000 */
[C---:B------:R-:W-:Y:S01]  /*45d0*/  FMUL R7, R24.reuse, R7 ;  /* 0x0000000718077220 */ /* 0x040fe20000400000 */
[C---:B------:R-:W-:Y:S01]  /*45e0*/  FMUL R8, R24.reuse, R8 ;  /* 0x0000000818087220 */ /* 0x040fe20000400000 */
[C---:B------:R-:W-:Y:S01]  /*45f0*/  FMUL R9, R24.reuse, R9 ;  /* 0x0000000918097220 */ /* 0x040fe20000400000 */
[C---:B------:R-:W-:Y:S01]  /*4600*/  FMUL R10, R24.reuse, R10 ;  /* 0x0000000a180a7220 */ /* 0x040fe20000400000 */
[----:B------:R-:W-:Y:S01]  /*4610*/  FMUL R11, R24, R11 ;  /* 0x0000000b180b7220 */ /* 0x000fe20000400000 */
[----:B------:R-:W-:Y:S01]  /*4620*/  ULEA UR13, UR27, UR11, 0x3 ;  /* 0x0000000b1b0d7291 */ /* 0x000fe2000f8e18ff */
[----:B------:R-:W-:-:S03]  /*4630*/  UMOV UR4, UR5 ;  /* 0x0000000500047c82 */ /* 0x000fc60008000000 */
[----:B------:R-:W-:Y:S01]  /*4640*/  UIADD3 UR13, UPT, UPT, UR13, 0x5800, URZ ;  /* 0x000058000d0d7890 */ /* 0x000fe2000fffe0ff */
[----:B--2---:R-:W-:Y:S04]  /*4650*/  STS.U8 [R99+UR11+0x4000], R34 ;  /* 0x0040002263007988 */ /* 0x004fe8000800000b */
[----:B---3--:R-:W-:Y:S04]  /*4660*/  STS.U8 [R99+UR11+0x4400], R122 ;  /* 0x0044007a63007988 */ /* 0x008fe8000800000b */
[----:B-----5:R-:W-:Y:S04]  /*4670*/  STS.U8 [R99+UR11+0x4800], R124 ;  /* 0x0048007c63007988 */ /* 0x020fe8000800000b */
[----:B------:R-:W-:Y:S04]  /*4680*/  STS.U8 [R99+UR11+0x4c00], R126 ;  /* 0x004c007e63007988 */ /* 0x000fe8000800000b */
[----:B------:R-:W-:Y:S04]  /*4690*/  STS.U8 [R100+UR11+0x4100], R121 ;  /* 0x0041007964007988 */ /* 0x000fe8000800000b */
[----:B------:R-:W-:Y:S04]  /*46a0*/  STS.U8 [R100+UR11+0x4500], R123 ;  /* 0x0045007b64007988 */ /* 0x000fe8000800000b */
[----:B------:R-:W-:Y:S04]  /*46b0*/  STS.U8 [R100+UR11+0x4900], R125 ;  /* 0x0049007d64007988 */ /* 0x000fe8000800000b */
[----:B----4-:R-:W-:Y:S04]  /*46c0*/  STS.U8 [R100+UR11+0x4d00], R33 ;  /* 0x004d002164007988 */ /* 0x010fe8000800000b */
[----:B------:R-:W-:Y:S04]  /*46d0*/  STS.U8 [R107+UR11+0x4200], R114 ;  /* 0x004200726b007988 */ /* 0x000fe8000800000b */
[----:B------:R0:W-:Y:S04]  /*46e0*/  STS.U8 [R107+UR11+0x4600], R22 ;  /* 0x004600166b007988 */ /* 0x0001e8000800000b */
[----:B------:R-:W-:Y:S04]  /*46f0*/  STS.U8 [R107+UR11+0x4a00], R26 ;  /* 0x004a001a6b007988 */ /* 0x000fe8000800000b */
[----:B------:R-:W-:Y:S01]  /*4700*/  STS.U8 [R107+UR11+0x4e00], R30 ;  /* 0x004e001e6b007988 */ /* 0x000fe2000800000b */
[----:B0-----:R-:W-:-:S03]  /*4710*/  F2FP.SATFINITE.E4M3.F32.PACK_AB_MERGE_C R22, R138, R136, R131 ;  /* 0x000000888a16723e */ /* 0x001fc60004807083 */
[----:B------:R0:W-:Y:S04]  /*4720*/  STS.U8 [R106+UR11+0x4300], R23 ;  /* 0x004300176a007988 */ /* 0x0001e8000800000b */
[----:B------:R1:W-:Y:S01]  /*4730*/  STS.U8 [R106+UR11+0x4700], R25 ;  /* 0x004700196a007988 */ /* 0x0003e2000800000b */
[----:B0-----:R-:W-:-:S03]  /*4740*/  F2FP.SATFINITE.E4M3.F32.PACK_AB_MERGE_C R23, R142, R137, R132 ;  /* 0x000000898e17723e */ /* 0x001fc60004807084 */
[----:B------:R1:W-:Y:S04]  /*4750*/  STS.U8 [R106+UR11+0x4b00], R29 ;  /* 0x004b001d6a007988 */ /* 0x0003e8000800000b */
[----:B------:R1:W-:Y:S04]  /*4760*/  STS.U8 [R106+UR11+0x4f00], R27 ;  /* 0x004f001b6a007988 */ /* 0x0003e8000800000b */
[----:B------:R1:W-:Y:S04]  /*4770*/  STS.128 [R104+UR11], R12 ;  /* 0x0000000c68007988 */ /* 0x0003e80008000c0b */
[----:B------:R1:W-:Y:S01]  /*4780*/  STS.128 [R109+UR11], R20 ;  /* 0x000000146d007988 */ /* 0x0003e20008000c0b */
[----:B------:R-:W-:Y:S01]  /*4790*/  NOP ;  /* 0x0000000000007918 */ /* 0x000fe20000000000 */
[----:B------:R1:W-:Y:S01]  /*47a0*/  STTM.16dp32bit_t0_t15.x8 tmem[UR12], R4 ;  /* 0x00000004000079ed */ /* 0x0003e2000898000c */
[----:B------:R1:W-:Y:S01]  /*47b0*/  STTM.16dp32bit_t16_t31.x8 tmem[UR12+0x8], R4 ;  /* 0x00000804000079ed */ /* 0x0003e200089a000c */
[----:B------:R-:W0:Y:S02]  /*47c0*/  FENCE.VIEW.ASYNC.T ;  /* 0x00000000000073c6 */ /* 0x000e240000000200 */
[----:B0-----:R-:W-:Y:S06]  /*47d0*/  BAR.SYNC.DEFER_BLOCKING 0x0 ;  /* 0x0000000000007b1d */ /* 0x001fec0000010000 */
[----:B------:R0:W-:Y:S06]  /*47e0*/  MEMBAR.ALL.CTA ;  /* 0x0000000000007992 */ /* 0x0001ec0000008000 */
[----:B0-----:R-:W0:Y:S02]  /*47f0*/  FENCE.VIEW.ASYNC.S ;  /* 0x00000000000073c6 */ /* 0x001e240000000000 */
[----:B0-----:R-:W-:Y:S06]  /*4800*/  BAR.SYNC.DEFER_BLOCKING 0x0 ;  /* 0x0000000000007b1d */ /* 0x001fec0000010000 */
[----:B------:R-:W-:Y:S05]  /*4810*/  BRA.U UP1, `(.L_x_15) ;  /* 0x0000000101547547 */ /* 0x000fea000b800000 */
[----:B------:R-:W-:Y:S01]  /*4820*/  UMOV UR20, UR31 ;  /* 0x0000001f00147c82 */ /* 0x000fe20008000000 */
[----:B------:R-:W-:Y:S01]  /*4830*/  UMOV UR21, 0x40004040 ;  /* 0x4000404000157882 */ /* 0x000fe20000000000 */
[----:B------:R-:W-:Y:S01]  /*4840*/  UMOV UR18, UR26 ;  /* 0x0000001a00127c82 */ /* 0x000fe20008000000 */
        /* <DEDUP_REMOVED lines=18> */
.L_x_15:
[----:B------:R-:W-:Y:S01]  /*4970*/  UIADD3 UR27, UPT, UPT, UR27, 0x1, URZ ;  /* 0x000000011b1b7890 */ /* 0x000fe2000fffe0ff */
[----:B------:R-:W-:Y:S01]  /*4980*/  FFMA R108, R24, R108, R35 ;  /* 0x0000006c186c7223 */ /* 0x000fe20000000023 */
[----:B------:R-:W-:Y:S01]  /*4990*/  UIADD3 UR6, UPT, UPT, UR6, 0x80, URZ ;  /* 0x0000008006067890 */ /* 0x000fe2000fffe0ff */
[----:B------:R-:W-:Y:S01]  /*49a0*/  IMAD.IADD R111, R105, 0x1, R111 ;  /* 0x00000001696f7824 */ /* 0x000fe200078e026f */
[----:B------:R-:W-:Y:S01]  /*49b0*/  UISETP.GT.AND UP2, UPT, UR27, 0x1, UPT ;  /* 0x000000011b00788c */ /* 0x000fe2000bf44270 */
[----:B------:R-:W-:Y:S01]  /*49c0*/  MOV R114, UR4 ;  /* 0x0000000400727c02 */ /* 0x000fe20008000f00 */
[----:B------:R-:W-:Y:S01]  /*49d0*/  IMAD.MOV.U32 R113, RZ, RZ, R116 ;  /* 0x000000ffff717224 */ /* 0x000fe200078e0074 */
[----:B------:R-:W-:Y:S02]  /*49e0*/  UIADD3 UR28, UPT, UPT, UR16, UR28, URZ ;  /* 0x0000001c101c7290 */ /* 0x000fe4000fffe0ff */
[----:B0-----:R-:W-:Y:S02]  /*49f0*/  USEL UR5, URZ, 0x1, !UP2 ;  /* 0x00000001ff057887 */ /* 0x001fe4000d000000 */
[----:B------:R-:W-:-:S02]  /*4a00*/  USEL UR27, UR27, URZ, !UP2 ;  /* 0x000000ff1b1b7287 */ /* 0x000fc4000d000000 */
[----:B------:R-:W-:Y:S02]  /*4a10*/  UISETP.GE.AND UP2, UPT, UR6, UR15, UPT ;  /* 0x0000000f0600728c */ /* 0x000fe4000bf46270 */
[----:B------:R-:W-:-:S07]  /*4a20*/  ULOP3.LUT UR5, UR4, UR5, URZ, 0x3c, !UPT ;  /* 0x0000000504057292 */ /* 0x000fce000f8e3cff */
[----:B------:R-:W-:Y:S05]  /*4a30*/  BRA.U !UP2, `(.L_x_16) ;  /* 0xffffffe50a2c7547 */ /* 0x000fea000b83ffff */
.L_x_11:
[----:B------:R-:W0:Y:S01]  /*4a40*/  LDCU UR5, c[0x0][0x3f0] ;  /* 0x00007e00ff0577ac */ /* 0x000e220008000800 */
[C---:B------:R-:W-:Y:S01]  /*4a50*/  LOP3.LUT R2, R0.reuse, 0x10, RZ, 0xc0, !PT ;  /* 0x0000001000027812 */ /* 0x040fe200078ec0ff */
[----:B-1----:R-:W-:Y:S01]  /*4a60*/  IMAD.SHL.U32 R13, R0, 0x4, RZ ;  /* 0x00000004000d7824 */ /* 0x002fe200078e00ff */
[----:B------:R-:W-:Y:S02]  /*4a70*/  FSETP.GEU.AND P0, PT, R108, 1.175494350822287508e-38, PT ;  /* 0x008000006c00780b */ /* 0x000fe40003f0e000 */
[----:B------:R-:W-:Y:S01]  /*4a80*/  ISETP.NE.U32.AND P4, PT, R2, RZ, PT ;  /* 0x000000ff0200720c */ /* 0x000fe20003f85070 */
[C---:B------:R-:W-:Y:S01]  /*4a90*/  FMUL R2, R108.reuse, 8388608 ;  /* 0x4b0000006c027820 */ /* 0x040fe20000400000 */
[----:B------:R-:W-:Y:S02]  /*4aa0*/  SHF.R.S32.HI R12, RZ, 0x5, R0 ;  /* 0x00000005ff0c7819 */ /* 0x000fe40000011400 */
[----:B------:R-:W-:Y:S02]  /*4ab0*/  FSETP.GT.AND P3, PT, |R108|, 8.50705917302346158658e+37, PT ;  /* 0x7e8000006c00780b */ /* 0x000fe40003f64200 */
[----:B------:R-:W-:-:S02]  /*4ac0*/  FSEL R20, R2, R108, !P0 ;  /* 0x0000006c02147208 */ /* 0x000fc40004000000 */
[C---:B------:R-:W-:Y:S02]  /*4ad0*/  LOP3.LUT R14, R0.reuse, 0x40, RZ, 0xc0, !PT ;  /* 0x00000040000e7812 */ /* 0x040fe400078ec0ff */
[----:B------:R-:W-:Y:S01]  /*4ae0*/  LOP3.LUT R16, R0, 0x80, RZ, 0xc0, !PT ;  /* 0x0000008000107812 */ /* 0x000fe200078ec0ff */
[----:B------:R-:W-:Y:S01]  /*4af0*/  VIADD R2, R20, 0xc0cafb0d ;  /* 0xc0cafb0d14027836 */ /* 0x000fe20000000000 */
[----:B------:R-:W-:Y:S01]  /*4b00*/  SEL R15, RZ, 0x440, !P4 ;  /* 0x00000440ff0f7807 */ /* 0x000fe20006000000 */
[----:B0-----:R-:W-:-:S09]  /*4b10*/  UISETP.GE.AND UP0, UPT, UR5, 0x1, UPT ;  /* 0x000000010500788c */ /* 0x001fd2000bf06270 */
[----:B------:R-:W-:Y:S05]  /*4b20*/  BRA.U !UP0, `(.L_x_17) ;  /* 0x0000000108107547 */ /* 0x000fea000b800000 */
[----:B------:R-:W-:-:S06]  /*4b30*/  USHF.L.U32 UR4, UR4, 0x1f, URZ ;  /* 0x0000001f04047899 */ /* 0x000fcc00080006ff */
[----:B------:R-:W-:-:S04]  /*4b40*/  IMAD.U32 R3, RZ, RZ, UR4 ;  /* 0x00000004ff037e24 */ /* 0x000fc8000f8e00ff */
[----:B------:R-:W0:Y:S02]  /*4b50*/  SYNCS.PHASECHK.TRANS64.TRYWAIT P4, [UR13], R3 ;  /* 0x00000003ff0075a7 */ /* 0x000e24000808110d */
[----:B0-----:R-:W-:Y:S05]  /*4b60*/  @!P4 BRA `(.L_x_18) ;  /* 0x0000000c00a0c947 */ /* 0x001fea0003800000 */
.L_x_17:
[----:B------:R-:W-:Y:S01]  /*4b70*/  BAR.SYNC.DEFER_BLOCKING 0x0 ;  /* 0x0000000000007b1d */ /* 0x000fe20000010000 */
[C---:B------:R-:W-:Y:S01]  /*4b80*/  FSETP.GEU.AND P4, PT, |R108|.reuse, 1.175494350822287508e-38, PT ;  /* 0x008000006c00780b */ /* 0x040fe20003f8e200 */
[----:B------:R-:W-:Y:S01]  /*4b90*/  @P3 FMUL R108, R108, 0.25 ;  /* 0x3e8000006c6c3820 */ /* 0x000fe20000400000 */
[----:B------:R-:W-:Y:S01]  /*4ba0*/  SGXT R12, R12, 0x1 ;  /* 0x000000010c0c781a */ /* 0x000fe20000000200 */
[----:B------:R-:W-:Y:S01]  /*4bb0*/  IMAD.MOV.U32 R19, RZ, RZ, 0x3dc6b27f ;  /* 0x3dc6b27fff137424 */ /* 0x000fe200078e00ff */
[----:B------:R-:W-:-:S03]  /*4bc0*/  LOP3.LUT R3, R2, 0xff800000, RZ, 0xc0, !PT ;  /* 0xff80000002037812 */ /* 0x000fc600078ec0ff */
[----:B------:R-:W0:Y:S01]  /*4bd0*/  LDC R24, c[0x0][0x3e8] ;  /* 0x0000fa00ff187b82 */ /* 0x000e220000000800 */
[----:B------:R-:W-:Y:S01]  /*4be0*/  LEA.HI R15, R14, R15, RZ, 0x1b ;  /* 0x0000000f0e0f7211 */ /* 0x000fe200078fd8ff */
[----:B------:R-:W1:Y:S01]  /*4bf0*/  LDCU.64 UR4, c[0x0][0x3e0] ;  /* 0x00007c00ff0477ac */ /* 0x000e620008000a00 */
[----:B------:R-:W-:Y:S02]  /*4c00*/  LOP3.LUT R12, R12, 0x440, RZ, 0xc0, !PT ;  /* 0x000004400c0c7812 */ /* 0x000fe400078ec0ff */
[----:B------:R-:W-:Y:S01]  /*4c10*/  IADD3 R2, PT, PT, R20, -R3, RZ ;  /* 0x8000000314027210 */ /* 0x000fe20007ffe0ff */
[----:B------:R-:W-:Y:S01]  /*4c20*/  IMAD R17, R16, 0x2, R15 ;  /* 0x0000000210117824 */ /* 0x000fe200078e020f */
[----:B------:R-:W-:Y:S01]  /*4c30*/  LEA R15, R14, UR11, 0x1 ;  /* 0x0000000b0e0f7c11 */ /* 0x000fe2000f8e08ff */
[----:B------:R-:W-:Y:S01]  /*4c40*/  @!P4 FMUL R108, R108, 16777216 ;  /* 0x4b8000006c6cc820 */ /* 0x000fe20000400000 */
[----:B------:R-:W-:Y:S01]  /*4c50*/  LOP3.LUT R14, R12, 0x27c, R13, 0x78, !PT ;  /* 0x0000027c0c0e7812 */ /* 0x000fe200078e780d */
[----:B------:R-:W-:Y:S01]  /*4c60*/  FADD R12, R2, -1 ;  /* 0xbf800000020c7421 */ /* 0x000fe20000000000 */
[----:B------:R-:W-:-:S02]  /*4c70*/  FSEL R2, RZ, -23, P0 ;  /* 0xc1b80000ff027808 */ /* 0x000fc40000000000 */
[----:B------:R-:W-:Y:S01]  /*4c80*/  I2FP.F32.S32 R3, R3 ;  /* 0x0000000300037245 */ /* 0x000fe20000201400 */
[----:B------:R-:W-:Y:S01]  /*4c90*/  IMAD.IADD R14, R14, 0x1, R15 ;  /* 0x000000010e0e7824 */ /* 0x000fe200078e020f */
[----:B------:R-:W-:Y:S01]  /*4ca0*/  LOP3.LUT R16, R13, 0xbc, RZ, 0xc0, !PT ;  /* 0x000000bc0d107812 */ /* 0x000fe200078ec0ff */
[----:B------:R-:W-:Y:S01]  /*4cb0*/  FFMA.FTZ R13, R12, R19, -0.16845393180847167969 ;  /* 0xbe2c7f300c0d7423 */ /* 0x000fe20000010013 */
[----:B------:R-:W-:Y:S01]  /*4cc0*/  ISETP.GE.U32.AND P0, PT, R20, 0x7f800000, PT ;  /* 0x7f8000001400780c */ /* 0x000fe20003f06070 */
[----:B------:R-:W2:Y:S02]  /*4cd0*/  @!P2 SYNCS.CCTL.IV [UR11+0x5800] ;  /* 0x00580000ff00a9b1 */ /* 0x000ea4000800000b */
[----:B--2---:R-:W-:Y:S01]  /*4ce0*/  BAR.SYNC.DEFER_BLOCKING 0x0 ;  /* 0x0000000000007b1d */ /* 0x004fe20000010000 */
[----:B------:R-:W-:Y:S01]  /*4cf0*/  FFMA.FTZ R2, R3, 1.1920928955078125e-07, R2 ;  /* 0x3400000003027823 */ /* 0x000fe20000010002 */
[----:B------:R-:W-:Y:S01]  /*4d00*/  FFMA.FTZ R13, R12, R13, 0.1716887056827545166 ;  /* 0x3e2fcf2a0c0d7423 */ /* 0x000fe2000001000d */
[----:B------:R-:W-:Y:S01]  /*4d10*/  IMAD.IADD R16, R16, 0x1, R17 ;  /* 0x0000000110107824 */ /* 0x000fe200078e0211 */
[----:B-1----:R-:W-:-:S02]  /*4d20*/  UIMAD UR4, UR10, UR4, URZ ;  /* 0x000000040a0472a4 */ /* 0x002fc4000f8e02ff */
[----:B------:R-:W1:Y:S01]  /*4d30*/  MUFU.RCP R3, R108 ;  /* 0x0000006c00037308 */ /* 0x000e620000001000 */
[C---:B------:R-:W-:Y:S01]  /*4d40*/  FFMA.FTZ R13, R12.reuse, R13, -0.17900948226451873779 ;  /* 0xbe374e430c0d7423 */ /* 0x040fe2000001000d */
[----:B---3--:R-:W-:Y:S01]  /*4d50*/  LDTM.16dp32bit_t0_t15.x8 R4, tmem[UR12] ;  /* 0x0000000c000479ee */ /* 0x008fe20008980000 */
[----:B------:R-:W2:Y:S02]  /*4d60*/  LDTM.16dp32bit_t16_t31.x8 R4, tmem[UR12+0x8] ;  /* 0x0000080c000479ee */ /* 0x000ea400089a0000 */
[----:B------:R-:W-:-:S04]  /*4d70*/  FFMA.FTZ R13, R12, R13, 0.20512372255325317383 ;  /* 0x3e520bf40c0d7423 */ /* 0x000fc8000001000d */
[----:B------:R-:W-:-:S04]  /*4d80*/  FFMA.FTZ R13, R12, R13, -0.24046532809734344482 ;  /* 0xbe763c8b0c0d7423 */ /* 0x000fc8000001000d */
[----:B------:R-:W-:-:S04]  /*4d90*/  FFMA.FTZ R13, R12, R13, 0.28857114911079406738 ;  /* 0x3e93bf990c0d7423 */ /* 0x000fc8000001000d */
[----:B------:R-:W-:Y:S01]  /*4da0*/  FFMA.FTZ R13, R12, R13, -0.36067417263984680176 ;  /* 0xbeb8aa490c0d7423 */ /* 0x000fe2000001000d */
[----:B------:R-:W3:Y:S01]  /*4db0*/  @!P2 SYNCS.CCTL.IV [UR11+0x5808] ;  /* 0x00580800ff00a9b1 */ /* 0x000ee2000800000b */
[----:B------:R-:W-:Y:S01]  /*4dc0*/  NOP ;  /* 0x0000000000007918 */ /* 0x000fe20000000000 */
[----:B------:R-:W-:Y:S01]  /*4dd0*/  FSETP.NEU.AND P2, PT, R20, RZ, PT ;  /* 0x000000ff1400720b */ /* 0x000fe20003f4d000 */
[----:B------:R-:W-:-:S04]  /*4de0*/  FFMA.FTZ R13, R12, R13, 0.48089820146560668945 ;  /* 0x3ef6384a0c0d7423 */ /* 0x000fc8000001000d */
[----:B------:R-:W-:Y:S01]  /*4df0*/  FFMA.FTZ R13, R12, R13, -0.72134751081466674805 ;  /* 0xbf38aa3b0c0d7423 */ /* 0x000fe2000001000d */
[----:B--2---:R-:W-:Y:S01]  /*4e00*/  @P3 FMUL R4, R4, 0.25 ;  /* 0x3e80000004043820 */ /* 0x004fe20000400000 */
[----:B------:R-:W-:Y:S01]  /*4e10*/  @P3 FMUL R5, R5, 0.25 ;  /* 0x3e80000005053820 */ /* 0x000fe20000400000 */
[----:B------:R-:W-:Y:S01]  /*4e20*/  @P3 FMUL R6, R6, 0.25 ;  /* 0x3e80000006063820 */ /* 0x000fe20000400000 */
[----:B------:R-:W-:Y:S01]  /*4e30*/  @P3 FMUL R7, R7, 0.25 ;  /* 0x3e80000007073820 */ /* 0x000fe20000400000 */
[----:B------:R-:W-:Y:S01]  /*4e40*/  @P3 FMUL R8, R8, 0.25 ;  /* 0x3e80000008083820 */ /* 0x000fe20000400000 */
[----:B------:R-:W-:Y:S01]  /*4e50*/  @P3 FMUL R9, R9, 0.25 ;  /* 0x3e80000009093820 */ /* 0x000fe20000400000 */
[----:B------:R-:W-:Y:S01]  /*4e60*/  @P3 FMUL R10, R10, 0.25 ;  /* 0x3e8000000a0a3820 */ /* 0x000fe20000400000 */
[----:B------:R-:W-:Y:S01]  /*4e70*/  @P3 FMUL R11, R11, 0.25 ;  /* 0x3e8000000b0b3820 */ /* 0x000fe20000400000 */
[----:B------:R-:W-:Y:S01]  /*4e80*/  @!P4 FMUL R4, R4, 16777216 ;  /* 0x4b8000000404c820 */ /* 0x000fe20000400000 */
[----:B------:R-:W-:Y:S01]  /*4e90*/  @!P4 FMUL R5, R5, 16777216 ;  /* 0x4b8000000505c820 */ /* 0x000fe20000400000 */
[----:B------:R-:W-:Y:S01]  /*4ea0*/  @!P4 FMUL R6, R6, 16777216 ;  /* 0x4b8000000606c820 */ /* 0x000fe20000400000 */
[----:B------:R-:W-:Y:S01]  /*4eb0*/  @!P4 FMUL R7, R7, 16777216 ;  /* 0x4b8000000707c820 */ /* 0x000fe20000400000 */
[----:B------:R-:W-:Y:S01]  /*4ec0*/  @!P4 FMUL R8, R8, 16777216 ;  /* 0x4b8000000808c820 */ /* 0x000fe20000400000 */
[----:B------:R-:W-:Y:S01]  /*4ed0*/  @!P4 FMUL R9, R9, 16777216 ;  /* 0x4b8000000909c820 */ /* 0x000fe20000400000 */
[----:B------:R-:W-:Y:S01]  /*4ee0*/  @!P4 FMUL R10, R10, 16777216 ;  /* 0x4b8000000a0ac820 */ /* 0x000fe20000400000 */
[----:B------:R-:W-:Y:S01]  /*4ef0*/  @!P4 FMUL R11, R11, 16777216 ;  /* 0x4b8000000b0bc820 */ /* 0x000fe20000400000 */
[C---:B-1----:R-:W-:Y:S01]  /*4f00*/  FMUL R4, R3.reuse, R4 ;  /* 0x0000000403047220 */ /* 0x042fe20000400000 */
[C---:B------:R-:W-:Y:S01]  /*4f10*/  FMUL R5, R3.reuse, R5 ;  /* 0x0000000503057220 */ /* 0x040fe20000400000 */
[C---:B------:R-:W-:Y:S01]  /*4f20*/  FMUL R6, R3.reuse, R6 ;  /* 0x0000000603067220 */ /* 0x040fe20000400000 */
[C---:B------:R-:W-:Y:S01]  /*4f30*/  FMUL R7, R3.reuse, R7 ;  /* 0x0000000703077220 */ /* 0x040fe20000400000 */
[C---:B------:R-:W-:Y:S01]  /*4f40*/  FMUL R8, R3.reuse, R8 ;  /* 0x0000000803087220 */ /* 0x040fe20000400000 */
[C---:B------:R-:W-:Y:S01]  /*4f50*/  FMUL R9, R3.reuse, R9 ;  /* 0x0000000903097220 */ /* 0x040fe20000400000 */
[C---:B------:R-:W-:Y:S01]  /*4f60*/  FMUL R10, R3.reuse, R10 ;  /* 0x0000000a030a7220 */ /* 0x040fe20000400000 */
[----:B------:R-:W-:Y:S01]  /*4f70*/  FMUL R3, R3, R11 ;  /* 0x0000000b03037220 */ /* 0x000fe20000400000 */
[----:B------:R-:W-:Y:S01]  /*4f80*/  F2FP.SATFINITE.E4M3.F32.PACK_AB_MERGE_C R4, R5, R4, RZ ;  /* 0x000000040504723e */ /* 0x000fe200048070ff */
[----:B------:R-:W-:Y:S01]  /*4f90*/  FMUL R13, R12, R13 ;  /* 0x0000000d0c0d7220 */ /* 0x000fe20000400000 */
[----:B------:R-:W-:-:S02]  /*4fa0*/  F2FP.SATFINITE.E4M3.F32.PACK_AB_MERGE_C R8, R9, R8, RZ ;  /* 0x000000080908723e */ /* 0x000fc400048070ff */
[----:B------:R-:W-:Y:S01]  /*4fb0*/  F2FP.SATFINITE.E4M3.F32.PACK_AB_MERGE_C R6, R7, R6, RZ ;  /* 0x000000060706723e */ /* 0x000fe200048070ff */
[----:B------:R-:W-:Y:S01]  /*4fc0*/  FMUL R13, R12, R13 ;  /* 0x0000000d0c0d7220 */ /* 0x000fe20000400000 */
[----:B------:R-:W-:Y:S02]  /*4fd0*/  F2FP.SATFINITE.E4M3.F32.PACK_AB_MERGE_C R3, R3, R10, RZ ;  /* 0x0000000a0303723e */ /* 0x000fe400048070ff */
[----:B------:R-:W-:Y:S01]  /*4fe0*/  LOP3.LUT R4, R4, 0xffff, RZ, 0xc0, !PT ;  /* 0x0000ffff04047812 */ /* 0x000fe200078ec0ff */
[----:B------:R-:W-:Y:S01]  /*4ff0*/  FFMA.FTZ R13, R12, 1.4426950216293334961, R13 ;  /* 0x3fb8aa3b0c0d7823 */ /* 0x000fe2000001000d */
[----:B------:R-:W-:Y:S02]  /*5000*/  LOP3.LUT R5, R8, 0xffff, RZ, 0xc0, !PT ;  /* 0x0000ffff08057812 */ /* 0x000fe400078ec0ff */
[----:B------:R-:W-:Y:S01]  /*5010*/  LOP3.LUT R10, R6, 0xffff, RZ, 0xc0, !PT ;  /* 0x0000ffff060a7812 */ /* 0x000fe200078ec0ff */
[----:B------:R-:W-:Y:S01]  /*5020*/  FADD R2, R2, R13 ;  /* 0x0000000d02027221 */ /* 0x000fe20000000000 */
[----:B------:R-:W-:-:S02]  /*5030*/  LOP3.LUT R11, R3, 0xffff, RZ, 0xc0, !PT ;  /* 0x0000ffff030b7812 */ /* 0x000fc400078ec0ff */
[----:B------:R-:W-:Y:S02]  /*5040*/  SHF.R.U32.HI R3, RZ, 0x8, R4 ;  /* 0x00000008ff037819 */ /* 0x000fe40000011604 */
[--C-:B------:R-:W-:Y:S02]  /*5050*/  PRMT R7, R4, 0x3340, R5.reuse ;  /* 0x0000334004077816 */ /* 0x100fe40000000005 */
[----:B------:R-:W-:Y:S02]  /*5060*/  SHF.R.U32.HI R5, RZ, 0x8, R5 ;  /* 0x00000008ff057819 */ /* 0x000fe40000011605 */
[----:B------:R-:W-:Y:S02]  /*5070*/  SHF.R.U32.HI R4, RZ, 0x8, R10 ;  /* 0x00000008ff047819 */ /* 0x000fe4000001160a */
[----:B------:R-:W-:Y:S02]  /*5080*/  SHF.R.U32.HI R6, RZ, 0x8, R11 ;  /* 0x00000008ff067819 */ /* 0x000fe4000001160b */
[----:B------:R-:W-:-:S02]  /*5090*/  LOP3.LUT R8, R3, 0xffff, RZ, 0xc0, !PT ;  /* 0x0000ffff03087812 */ /* 0x000fc400078ec0ff */
[----:B------:R-:W-:Y:S02]  /*50a0*/  LOP3.LUT R5, R5, 0xffff, RZ, 0xc0, !PT ;  /* 0x0000ffff05057812 */ /* 0x000fe400078ec0ff */
[----:B------:R-:W-:Y:S02]  /*50b0*/  LOP3.LUT R9, R4, 0xffff, RZ, 0xc0, !PT ;  /* 0x0000ffff04097812 */ /* 0x000fe400078ec0ff */
[----:B------:R-:W-:Y:S02]  /*50c0*/  LOP3.LUT R6, R6, 0xffff, RZ, 0xc0, !PT ;  /* 0x0000ffff06067812 */ /* 0x000fe400078ec0ff */
[----:B------:R-:W-:Y:S02]  /*50d0*/  PRMT R8, R8, 0x3340, R5 ;  /* 0x0000334008087816 */ /* 0x000fe40000000005 */
[----:B------:R-:W-:Y:S02]  /*50e0*/  PRMT R3, R10, 0x3340, R11 ;  /* 0x000033400a037816 */ /* 0x000fe4000000000b */
[----:B------:R-:W-:-:S02]  /*50f0*/  PRMT R6, R9, 0x3340, R6 ;  /* 0x0000334009067816 */ /* 0x000fc40000000006 */
[----:B------:R-:W-:Y:S02]  /*5100*/  PRMT R7, R7, 0x5410, R8 ;  /* 0x0000541007077816 */ /* 0x000fe40000000008 */
[----:B------:R-:W-:Y:S01]  /*5110*/  PRMT R3, R3, 0x5410, R6 ;  /* 0x0000541003037816 */ /* 0x000fe20000000006 */
[----:B------:R-:W1:Y:S01]  /*5120*/  LDC.64 R8, c[0x0][0x398] ;  /* 0x0000e600ff087b82 */ /* 0x000e620000000a00 */
[--C-:B------:R-:W-:Y:S01]  /*5130*/  SHF.R.U32.HI R4, RZ, 0x2, R0.reuse ;  /* 0x00000002ff047819 */ /* 0x100fe20000011600 */
[----:B---3--:R2:W-:Y:S01]  /*5140*/  STS [R14], R7 ;  /* 0x000000070e007388 */ /* 0x0085e20000000800 */
[----:B------:R-:W-:Y:S02]  /*5150*/  SHF.L.U32 R6, R0, 0x4, RZ ;  /* 0x0000000400067819 */ /* 0x000fe400000006ff */
[----:B------:R-:W-:Y:S01]  /*5160*/  LOP3.LUT R5, R4, 0x38, RZ, 0xc0, !PT ;  /* 0x0000003804057812 */ /* 0x000fe200078ec0ff */
[----:B------:R3:W-:Y:S01]  /*5170*/  STS [R14+0x100], R3 ;  /* 0x000100030e007388 */ /* 0x0007e20000000800 */
[----:B------:R-:W-:Y:S01]  /*5180*/  @P0 IMAD.MOV.U32 R4, RZ, RZ, 0x7f800000 ;  /* 0x7f800000ff040424 */ /* 0x000fe200078e00ff */
[----:B------:R-:W-:Y:S01]  /*5190*/  LOP3.LUT R12, R16, 0x40, RZ, 0x3c, !PT ;  /* 0x00000040100c7812 */ /* 0x000fe200078e3cff */
[----:B------:R-:W-:Y:S01]  /*51a0*/  BAR.SYNC.DEFER_BLOCKING 0x0 ;  /* 0x0000000000007b1d */ /* 0x000fe20000010000 */
[----:B------:R-:W-:Y:S01]  /*51b0*/  LOP3.LUT R18, R5, 0x1f, R0, 0xf8, !PT ;  /* 0x0000001f05127812 */ /* 0x000fe200078ef800 */
[----:B------:R-:W-:Y:S01]  /*51c0*/  @P0 FFMA.FTZ R2, R20, R4, +INF ;  /* 0x7f80000014020423 */ /* 0x000fe20000010004 */
[----:B------:R-:W-:-:S02]  /*51d0*/  LOP3.LUT R4, R6, 0x30, RZ, 0xc0, !PT ;  /* 0x0000003006047812 */ /* 0x000fc400078ec0ff */
[----:B--2---:R-:W-:Y:S01]  /*51e0*/  LEA.HI R7, R0, 0xc, RZ, 0x1a ;  /* 0x0000000c00077811 */ /* 0x004fe200078fd0ff */
[----:B------:R-:W-:Y:S01]  /*51f0*/  IMAD.SHL.U32 R5, R18, 0x8, RZ ;  /* 0x0000000812057824 */ /* 0x000fe200078e00ff */
[----:B---3--:R-:W-:Y:S01]  /*5200*/  FSEL R3, R2, -INF , P2 ;  /* 0xff80000002037808 */ /* 0x008fe20001000000 */
[----:B------:R-:W-:Y:S01]  /*5210*/  IMAD.SHL.U32 R18, R18, 0x10, RZ ;  /* 0x0000001012127824 */ /* 0x000fe200078e00ff */
[----:B------:R-:W-:Y:S01]  /*5220*/  LEA.HI R11, R0, 0x1c, RZ, 0x1a ;  /* 0x0000001c000b7811 */ /* 0x000fe200078fd0ff */
[-C--:B0-----:R-:W-:Y:S01]  /*5230*/  IMAD R6, R7, R24.reuse, RZ ;  /* 0x0000001807067224 */ /* 0x081fe200078e02ff */
[----:B------:R-:W-:Y:S01]  /*5240*/  LOP3.LUT R5, R5, 0xc0, RZ, 0xc0, !PT ;  /* 0x000000c005057812 */ /* 0x000fe200078ec0ff */
[----:B------:R-:W-:Y:S01]  /*5250*/  FFMA R116, R3, 0.69314718246459960938, R116 ;  /* 0x3f31721803747823 */ /* 0x000fe20000000074 */
[----:B------:R-:W-:Y:S01]  /*5260*/  IMAD R3, R98, UR5, RZ ;  /* 0x0000000562037c24 */ /* 0x000fe2000f8e02ff */
[----:B------:R-:W-:Y:S01]  /*5270*/  USHF.R.S32.HI UR5, URZ, 0x1f, UR4 ;  /* 0x0000001fff057899 */ /* 0x000fe20008011404 */
[----:B------:R-:W-:Y:S01]  /*5280*/  IADD3 R33, PT, PT, R5, UR11, R4 ;  /* 0x0000000b05217c10 */ /* 0x000fe2000fffe004 */
[----:B------:R-:W-:Y:S01]  /*5290*/  IMAD R10, R11, R24, RZ ;  /* 0x000000180b0a7224 */ /* 0x000fe200078e02ff */
[----:B------:R-:W-:-:S02]  /*52a0*/  SHF.R.U32.HI R5, RZ, 0x6, R0 ;  /* 0x00000006ff057819 */ /* 0x000fc40000011600 */
[----:B-1----:R-:W-:Y:S01]  /*52b0*/  IADD3 R14, P0, P2, R3, UR4, R8 ;  /* 0x00000004030e7c10 */ /* 0x002fe2000fa1e008 */
[----:B------:R-:W0:Y:S01]  /*52c0*/  LDCU UR4, c[0x0][0x3ec] ;  /* 0x00007d80ff0477ac */ /* 0x000e220008000800 */
[----:B------:R-:W-:Y:S02]  /*52d0*/  SGXT.U32 R5, R5, 0x2 ;  /* 0x000000020505781a */ /* 0x000fe40000000000 */
[----:B------:R-:W-:Y:S01]  /*52e0*/  SHF.R.S32.HI R2, RZ, 0x1f, R3 ;  /* 0x0000001fff027819 */ /* 0x000fe20000011403 */
[----:B------:R-:W1:Y:S01]  /*52f0*/  LDS.U16 R21, [R16+UR11] ;  /* 0x0000000b10157984 */ /* 0x000e620008000400 */
[----:B------:R-:W-:Y:S01]  /*5300*/  LOP3.LUT R18, R18, 0xf0, RZ, 0xc0, !PT ;  /* 0x000000f012127812 */ /* 0x000fe200078ec0ff */
[----:B------:R-:W-:Y:S01]  /*5310*/  IMAD R4, R5, R24, RZ ;  /* 0x0000001805047224 */ /* 0x000fe200078e02ff */
[----:B------:R-:W-:Y:S01]  /*5320*/  IADD3.X R22, PT, PT, R2, UR5, R9, P0, P2 ;  /* 0x0000000502167c10 */ /* 0x000fe200087e4409 */
[----:B------:R-:W2:Y:S01]  /*5330*/  LDS.U16 R29, [R12+UR11] ;  /* 0x0000000b0c1d7984 */ /* 0x000ea20008000400 */
[-C--:B------:R-:W-:Y:S01]  /*5340*/  IADD3 R8, P2, PT, R6, R14.reuse, RZ ;  /* 0x0000000e06087210 */ /* 0x080fe20007f5e0ff */
[----:B------:R-:W-:Y:S01]  /*5350*/  IMAD R5, R24, 0x4, R4 ;  /* 0x0000000418057824 */ /* 0x000fe200078e0204 */
[----:B------:R-:W-:Y:S01]  /*5360*/  IADD3 R2, P0, PT, R4, R14, RZ ;  /* 0x0000000e04027210 */ /* 0x000fe20007f1e0ff */
[----:B------:R3:W4:Y:S01]  /*5370*/  LDS.U16 R25, [R16+UR11+0x200] ;  /* 0x0002000b10197984 */ /* 0x0007220008000400 */
[-C--:B------:R-:W-:Y:S01]  /*5380*/  LEA.HI.X.SX32 R9, R6, R22.reuse, 0x1, P2 ;  /* 0x0000001606097211 */ /* 0x080fe200010f0eff */
[----:B------:R-:W-:Y:S01]  /*5390*/  IMAD R7, R24, 0x4, R5 ;  /* 0x0000000418077824 */ /* 0x000fe200078e0205 */
[----:B------:R-:W-:Y:S01]  /*53a0*/  LEA.HI.X.SX32 R3, R4, R22, 0x1, P0 ;  /* 0x0000001604037211 */ /* 0x000fe200000f0eff */
[----:B------:R5:W4:Y:S01]  /*53b0*/  LDS.U16 R20, [R12+UR11+0x200] ;  /* 0x0002000b0c147984 */ /* 0x000b220008000400 */
[----:B------:R-:W-:Y:S01]  /*53c0*/  IADD3 R4, P0, PT, R5, R14, RZ ;  /* 0x0000000e05047210 */ /* 0x000fe20007f1e0ff */
[----:B0-----:R-:W-:Y:S01]  /*53d0*/  UIMAD UR4, UR10, UR4, URZ ;  /* 0x000000040a0472a4 */ /* 0x001fe2000f8e02ff */
[----:B------:R-:W-:-:S02]  /*53e0*/  LEA R11, R24, R7, 0x3 ;  /* 0x00000007180b7211 */ /* 0x000fc400078e18ff */
[-C--:B---3--:R-:W-:Y:S01]  /*53f0*/  IADD3 R16, P3, PT, R10, R14.reuse, RZ ;  /* 0x0000000e0a107210 */ /* 0x088fe20007f7e0ff */
[----:B------:R-:W-:Y:S01]  /*5400*/  USHF.L.U32 UR6, UR4, 0x2, URZ ;  /* 0x0000000204067899 */ /* 0x000fe200080006ff */
[----:B------:R-:W-:Y:S01]  /*5410*/  IADD3 R6, P2, PT, R7, R14, RZ ;  /* 0x0000000e07067210 */ /* 0x000fe20007f5e0ff */
[----:B------:R-:W-:Y:S01]  /*5420*/  IMAD R13, R24, 0x4, R11 ;  /* 0x00000004180d7824 */ /* 0x000fe200078e020b */
[-C--:B------:R-:W-:Y:S01]  /*5430*/  LEA.HI.X.SX32 R17, R10, R22.reuse, 0x1, P3 ;  /* 0x000000160a117211 */ /* 0x080fe200018f0eff */
[----:B------:R-:W-:Y:S01]  /*5440*/  UIMAD.WIDE UR4, UR4, 0x4, URZ ;  /* 0x00000004040478a5 */ /* 0x000fe2000f8e02ff */
[----:B------:R-:W-:Y:S01]  /*5450*/  LEA.HI.X.SX32 R5, R5, R22, 0x1, P0 ;  /* 0x0000001605057211 */ /* 0x000fe200000f0eff */
[----:B------:R-:W-:Y:S01]  /*5460*/  IMAD R15, R24, 0x4, R13 ;  /* 0x00000004180f7824 */ /* 0x000fe200078e020d */
[----:B------:R-:W-:Y:S02]  /*5470*/  IADD3 R10, P0, PT, R11, R14, RZ ;  /* 0x0000000e0b0a7210 */ /* 0x000fe40007f1e0ff */
[----:B------:R-:W-:-:S02]  /*5480*/  LEA.HI.X.SX32 R7, R7, R22, 0x1, P2 ;  /* 0x0000001607077211 */ /* 0x000fc400010f0eff */
[-C--:B-----5:R-:W-:Y:S02]  /*5490*/  IADD3 R12, P2, PT, R13, R14.reuse, RZ ;  /* 0x0000000e0d0c7210 */ /* 0x0a0fe40007f5e0ff */
[----:B------:R-:W-:Y:S02]  /*54a0*/  IADD3 R14, P3, PT, R15, R14, RZ ;  /* 0x0000000e0f0e7210 */ /* 0x000fe40007f7e0ff */
[-C--:B------:R-:W-:Y:S02]  /*54b0*/  LEA.HI.X.SX32 R11, R11, R22.reuse, 0x1, P0 ;  /* 0x000000160b0b7211 */ /* 0x080fe400000f0eff */
[-C--:B------:R-:W-:Y:S02]  /*54c0*/  LEA.HI.X.SX32 R13, R13, R22.reuse, 0x1, P2 ;  /* 0x000000160d0d7211 */ /* 0x080fe400010f0eff */
[----:B------:R-:W-:Y:S02]  /*54d0*/  LEA.HI.X.SX32 R15, R15, R22, 0x1, P3 ;  /* 0x000000160f0f7211 */ /* 0x000fe400018f0eff */
[----:B------:R-:W-:-:S02]  /*54e0*/  LOP3.LUT R0, R0, 0xff, RZ, 0xc0, !PT ;  /* 0x000000ff00007812 */ /* 0x000fc400078ec0ff */
[C---:B-1----:R-:W-:Y:S02]  /*54f0*/  PRMT R19, R21.reuse, 0x7770, RZ ;  /* 0x0000777015137816 */ /* 0x042fe400000000ff */
[----:B------:R-:W-:Y:S02]  /*5500*/  PRMT R21, R21, 0x7771, RZ ;  /* 0x0000777115157816 */ /* 0x000fe400000000ff */
[C---:B--2---:R-:W-:Y:S01]  /*5510*/  PRMT R27, R29.reuse, 0x7770, RZ ;  /* 0x000077701d1b7816 */ /* 0x044fe200000000ff */
[----:B------:R0:W-:Y:S01]  /*5520*/  STG.E.U8 desc[UR24][R2.64], R19 ;  /* 0x0000001302007986 */ /* 0x0001e2000c101118 */
[----:B------:R-:W-:Y:S02]  /*5530*/  PRMT R29, R29, 0x7771, RZ ;  /* 0x000077711d1d7816 */ /* 0x000fe400000000ff */
[C---:B----4-:R-:W-:Y:S01]  /*5540*/  PRMT R23, R25.reuse, 0x7770, RZ ;  /* 0x0000777019177816 */ /* 0x050fe200000000ff */
[----:B------:R-:W-:Y:S01]  /*5550*/  STG.E.U8 desc[UR24][R4.64], R21 ;  /* 0x0000001504007986 */ /* 0x000fe2000c101118 */
[----:B------:R-:W-:-:S02]  /*5560*/  PRMT R25, R25, 0x7771, RZ ;  /* 0x0000777119197816 */ /* 0x000fc400000000ff */
[----:B------:R-:W-:Y:S01]  /*5570*/  PRMT R31, R20, 0x7770, RZ ;  /* 0x00007770141f7816 */ /* 0x000fe200000000ff */
[----:B------:R1:W-:Y:S01]  /*5580*/  STG.E.U8 desc[UR24][R6.64], R27 ;  /* 0x0000001b06007986 */ /* 0x0003e2000c101118 */
[----:B------:R-:W-:Y:S02]  /*5590*/  ISETP.GE.U32.AND P0, PT, R0, 0x40, PT ;  /* 0x000000400000780c */ /* 0x000fe40003f06070 */
[----:B0-----:R-:W-:Y:S01]  /*55a0*/  PRMT R3, R20, 0x7771, RZ ;  /* 0x0000777114037816 */ /* 0x001fe200000000ff */
[----:B------:R-:W-:Y:S04]  /*55b0*/  STG.E.U8 desc[UR24][R8.64], R29 ;  /* 0x0000001d08007986 */ /* 0x000fe8000c101118 */
[----:B------:R-:W-:Y:S01]  /*55c0*/  STG.E.U8 desc[UR24][R10.64], R23 ;  /* 0x000000170a007986 */ /* 0x000fe2000c101118 */
[----:B-1----:R-:W0:Y:S03]  /*55d0*/  LDC.64 R6, c[0x0][0x3a0] ;  /* 0x0000e800ff067b82 */ /* 0x002e260000000a00 */
[----:B------:R-:W-:Y:S04]  /*55e0*/  STG.E.U8 desc[UR24][R12.64], R25 ;  /* 0x000000190c007986 */ /* 0x000fe8000c101118 */
[----:B------:R-:W-:Y:S04]  /*55f0*/  STG.E.U8 desc[UR24][R14.64], R31 ;  /* 0x0000001f0e007986 */ /* 0x000fe8000c101118 */
[----:B------:R1:W-:Y:S01]  /*5600*/  STG.E.U8 desc[UR24][R16.64], R3 ;  /* 0x0000000310007986 */ /* 0x0003e2000c101118 */
[----:B------:R-:W-:Y:S01]  /*5610*/  BAR.SYNC.DEFER_BLOCKING 0x0 ;  /* 0x0000000000007b1d */ /* 0x000fe20000010000 */
[----:B-1----:R-:W-:-:S02]  /*5620*/  IMAD.SHL.U32 R3, R98, 0x4, RZ ;  /* 0x0000000462037824 */ /* 0x002fc400078e00ff */
[----:B------:R-:W-:-:S03]  /*5630*/  IMAD.HI R98, R98, 0x4, RZ ;  /* 0x0000000462627827 */ /* 0x000fc600078e02ff */
[----:B0-----:R-:W-:-:S04]  /*5640*/  IADD3 R2, P2, P3, R3, UR6, R6 ;  /* 0x0000000603027c10 */ /* 0x001fc8000fb5e006 */
[----:B------:R-:W-:Y:S01]  /*5650*/  IADD3.X R3, PT, PT, R98, UR5, R7, P2, P3 ;  /* 0x0000000562037c10 */ /* 0x000fe200097e6407 */
[----:B------:R-:W-:Y:S01]  /*5660*/  STSM.16.M88 [R33], R116 ;  /* 0x0000007421007844 */ /* 0x000fe20000000000 */
[----:B------:R-:W-:Y:S06]  /*5670*/  BAR.SYNC.DEFER_BLOCKING 0x0 ;  /* 0x0000000000007b1d */ /* 0x000fec0000010000 */
[----:B------:R-:W0:Y:S04]  /*5680*/  LDSM.16.M88 R5, [R18+UR11] ;  /* 0x0000000b1205783b */ /* 0x000e280008000000 */
[----:B0-----:R0:W-:Y:S01]  /*5690*/  @!P0 STG.E desc[UR24][R2.64], R5 ;  /* 0x0000000502008986 */ /* 0x0011e2000c101918 */
[----:B------:R-:W-:Y:S06]  /*56a0*/  BAR.SYNC.DEFER_BLOCKING 0x0 ;  /* 0x0000000000007b1d */ /* 0x000fec0000010000 */
[----:B------:R-:W-:Y:S05]  /*56b0*/  @P1 BRA `(.L_x_19) ;  /* 0x0000000000a01947 */ /* 0x000fea0003800000 */
[----:B------:R-:W1:Y:S01]  /*56c0*/  S2UR UR5, SR_CgaCtaId ;  /* 0x00000000000579c3 */ /* 0x000e620000008800 */
[----:B------:R-:W-:Y:S01]  /*56d0*/  NOP ;  /* 0x0000000000007918 */ /* 0x000fe20000000000 */
[----:B------:R-:W-:Y:S01]  /*56e0*/  UMOV UR4, 0x50 ;  /* 0x0000005000047882 */ /* 0x000fe20000000000 */
[----:B------:R-:W-:Y:S01]  /*56f0*/  MOV R0, UR7 ;  /* 0x0000000700007c02 */ /* 0x000fe20008000f00 */
[----:B0-----:R-:W-:Y:S02]  /*5700*/  IMAD.MOV.U32 R3, RZ, RZ, 0xf ;  /* 0x0000000fff037424 */ /* 0x001fe400078e00ff */
[----:B------:R-:W-:Y:S01]  /*5710*/  IMAD.MOV.U32 R7, RZ, RZ, 0x1 ;  /* 0x00000001ff077424 */ /* 0x000fe200078e00ff */
[----:B------:R-:W-:-:S04]  /*5720*/  LOP3.LUT R0, R0, 0xffff, RZ, 0xc0, !PT ;  /* 0x0000ffff00007812 */ /* 0x000fc800078ec0ff */
[----:B------:R-:W-:-:S05]  /*5730*/  SHF.R.U32.HI R0, RZ, 0x5, R0 ;  /* 0x00000005ff007819 */ /* 0x000fca0000011600 */
[----:B------:R-:W-:Y:S01]  /*5740*/  VIADD R2, R0, 0x10 ;  /* 0x0000001000027836 */ /* 0x000fe20000000000 */
[----:B------:R-:W-:Y:S01]  /*5750*/  SHF.L.U32 R0, R3, R0, RZ ;  /* 0x0000000003007219 */ /* 0x000fe200000006ff */
[----:B-1----:R-:W-:-:S03]  /*5760*/  ULEA UR6, UR5, UR4, 0x18 ;  /* 0x0000000405067291 */ /* 0x002fc6000f8ec0ff */
[----:B------:R-:W-:-:S04]  /*5770*/  SHF.L.U32 R3, R7, R2, RZ ;  /* 0x0000000207037219 */ /* 0x000fc800000006ff */
[----:B------:R-:W-:Y:S02]  /*5780*/  LOP3.LUT R0, R3, R0, RZ, 0xfc, !PT ;  /* 0x0000000003007212 */ /* 0x000fe400078efcff */
[----:B------:R-:W0:Y:S02]  /*5790*/  LDS R5, [UR6] ;  /* 0x00000006ff057984 */ /* 0x000e240008000800 */
[C---:B------:R-:W-:Y:S02]  /*57a0*/  LOP3.LUT R2, R0.reuse, 0xffff, RZ, 0xc0, !PT ;  /* 0x0000ffff00027812 */ /* 0x040fe400078ec0ff */
[----:B0-----:R-:W-:-:S04]  /*57b0*/  LOP3.LUT R3, R0, 0xffff, R5, 0x80, !PT ;  /* 0x0000ffff00037812 */ /* 0x001fc800078e8005 */
[----:B------:R-:W-:-:S13]  /*57c0*/  ISETP.NE.AND P0, PT, R3, R2, PT ;  /* 0x000000020300720c */ /* 0x000fda0003f05270 */
[----:B------:R-:W-:Y:S05]  /*57d0*/  @P0 BRA `(.L_x_20) ;  /* 0x0000000000500947 */ /* 0x000fea0003800000 */
[----:B------:R-:W-:Y:S02]  /*57e0*/  SHF.R.U32.HI R5, RZ, 0x10, R5 ;  /* 0x00000010ff057819 */ /* 0x000fe40000011605 */
[----:B------:R-:W-:-:S04]  /*57f0*/  SHF.R.U32.HI R2, RZ, 0x10, R0 ;  /* 0x00000010ff027819 */ /* 0x000fc80000011600 */
[----:B------:R-:W-:-:S04]  /*5800*/  LOP3.LUT R5, R5, R2, RZ, 0xc0, !PT ;  /* 0x0000000205057212 */ /* 0x000fc800078ec0ff */
[----:B------:R-:W-:-:S13]  /*5810*/  ISETP.NE.AND P0, PT, R5, R2, PT ;  /* 0x000000020500720c */ /* 0x000fda0003f05270 */
[----:B------:R-:W-:Y:S05]  /*5820*/  @P0 BRA `(.L_x_21) ;  /* 0x0000000000300947 */ /* 0x000fea0003800000 */
[----:B------:R-:W-:Y:S01]  /*5830*/  R2UR UR4, R0 ;  /* 0x00000000000472ca */ /* 0x000fe200000e0000 */
[----:B------:R-:W-:Y:S01]  /*5840*/  VOTEU.ANY UR5, UPT, PT ;  /* 0x0000000000057886 */ /* 0x000fe200038e0100 */
[----:B------:R-:W0:Y:S01]  /*5850*/  S2R R0, SR_LANEID ;  /* 0x0000000000007919 */ /* 0x000e220000000000 */
[----:B------:R-:W-:-:S10]  /*5860*/  UFLO.U32 UR5, UR5 ;  /* 0x00000005000572bd */ /* 0x000fd400080e0000 */
[----:B------:R-:W-:-:S06]  /*5870*/  ULOP3.LUT UR4, URZ, UR4, URZ, 0x33, !UPT ;  /* 0x00000004ff047292 */ /* 0x000fcc000f8e33ff */
[----:B------:R-:W-:-:S04]  /*5880*/  IMAD.U32 R2, RZ, RZ, UR4 ;  /* 0x00000004ff027e24 */ /* 0x000fc8000f8e00ff */
[----:B------:R-:W1:Y:S02]  /*5890*/  REDUX UR7, R2 ;  /* 0x00000000020773c4 */ /* 0x000e640000000000 */
[----:B------:R2:W-:Y:S01]  /*58a0*/  UTCATOMSWS.AND URZ, UR4 ;  /* 0x0000000400ff79e3 */ /* 0x0005e20008000000 */
[----:B0-----:R-:W-:Y:S02]  /*58b0*/  ISETP.EQ.U32.AND P0, PT, R0, UR5, PT ;  /* 0x0000000500007c0c */ /* 0x001fe4000bf02070 */
[----:B-1----:R-:W-:-:S11]  /*58c0*/  MOV R0, UR7 ;  /* 0x0000000700007c02 */ /* 0x002fd60008000f00 */
[----:B------:R2:W-:Y:S01]  /*58d0*/  @P0 ATOMS.AND RZ, [UR6], R0 ;  /* 0x00000000ffff098c */ /* 0x0005e2000a800006 */
[----:B------:R-:W-:Y:S05]  /*58e0*/  BRA `(.L_x_19) ;  /* 0x0000000000147947 */ /* 0x000fea0003800000 */
.L_x_21:
[----:B------:R-:W-:-:S07]  /*58f0*/  MOV R2, 0x5910 ;  /* 0x0000591000027802 */ /* 0x000fce0000000f00 */
[----:B------:R-:W-:Y:S05]  /*5900*/  CALL.REL.NOINC `($__internal_0_$__cuda_sm10x_tcgen05_guardrail_trap_col_being_dealloced_not_returned_by_alloc) ;  /* 0x0000000000447944 */ /* 0x000fea0003c00000 */
[----:B------:R-:W-:Y:S05]  /*5910*/  BRA `(.L_x_19) ;  /* 0x0000000000087947 */ /* 0x000fea0003800000 */
.L_x_20:
[----:B------:R-:W-:-:S07]  /*5920*/  MOV R2, 0x5940 ;  /* 0x0000594000027802 */ /* 0x000fce0000000f00 */
[----:B------:R-:W-:Y:S05]  /*5930*/  CALL.REL.NOINC `($__internal_2_$__cuda_sm10x_tcgen05_guardrail_trap_unallocated_columns_being_dealloced) ;  /* 0x0000000000507944 */ /* 0x000fea0003c00000 */
.L_x_19:
[----:B------:R-:W-:Y:S01]  /*5940*/  NOP ;  /* 0x0000000000007918 */ /* 0x000fe20000000000 */
[----:B--2---:R-:W-:Y:S05]  /*5950*/  EXIT ;  /* 0x000000000000794d */ /* 0x004fea0003800000 */
.L_x_8:
[----:B------:R-:W1:Y:S02]  /*5960*/  SYNCS.PHASECHK.TRANS64.TRYWAIT P0, [UR11+0x3000], RZ ;  /* 0x003000ffff0075a7 */ /* 0x000e64000800110b */
[----:B-1----:R-:W-:Y:S05]  /*5970*/  @!P0 BRA `(.L_x_8) ;  /* 0xfffffffc00f88947 */ /* 0x002fea000383ffff */
[----:B------:R-:W-:Y:S05]  /*5980*/  BRA `(.L_x_7) ;  /* 0xffffffb800547947 */ /* 0x000fea000383ffff */
.L_x_13:
[----:B------:R-:W1:Y:S02]  /*5990*/  SYNCS.PHASECHK.TRANS64.TRYWAIT P3, [UR11+0x5810], RZ ;  /* 0x005810ffff0075a7 */ /* 0x000e64000806110b */
[----:B-1----:R-:W-:Y:S05]  /*59a0*/  @!P3 BRA `(.L_x_13) ;  /* 0xfffffffc00f8b947 */ /* 0x002fea000383ffff */
[----:B------:R-:W-:Y:S05]  /*59b0*/  BRA `(.L_x_22) ;  /* 0xffffffd800b47947 */ /* 0x000fea000383ffff */
.L_x_14:
[----:B------:R-:W0:Y:S02]  /*59c0*/  SYNCS.PHASECHK.TRANS64.TRYWAIT P4, [UR13], R114 ;  /* 0x00000072ff0075a7 */ /* 0x000e24000808110d */
[----:B0-----:R-:W-:Y:S05]  /*59d0*/  @!P4 BRA `(.L_x_14) ;  /* 0xfffffffc00f8c947 */ /* 0x001fea000383ffff */
[----:B------:R-:W-:Y:S05]  /*59e0*/  BRA `(.L_x_23) ;  /* 0xffffffe400ec7947 */ /* 0x000fea000383ffff */
.L_x_18:
[----:B------:R-:W0:Y:S02]  /*59f0*/  SYNCS.PHASECHK.TRANS64.TRYWAIT P4, [UR13], R3 ;  /* 0x00000003ff0075a7 */ /* 0x000e24000808110d */
[----:B0-----:R-:W-:Y:S05]  /*5a00*/  @!P4 BRA `(.L_x_18) ;  /* 0xfffffffc00f8c947 */ /* 0x001fea000383ffff */
[----:B------:R-:W-:Y:S05]  /*5a10*/  BRA `(.L_x_17) ;  /* 0xfffffff000547947 */ /* 0x000fea000383ffff */
        .weak           $__internal_0_$__cuda_sm10x_tcgen05_guardrail_trap_col_being_dealloced_not_returned_by_alloc
        .type           $__internal_0_$__cuda_sm10x_tcgen05_guardrail_trap_col_being_dealloced_not_returned_by_alloc,@function
        .size           $__internal_0_$__cuda_sm10x_tcgen05_guardrail_trap_col_being_dealloced_not_returned_by_alloc,($__internal_1_$__cuda_sm10x_tcgen05_guardrail_trap_phase_invalid_during_alloc - $__internal_0_$__cuda_sm10x_tcgen05_guardrail_trap_col_being_dealloced_not_returned_by_alloc)
$__internal_0_$__cuda_sm10x_tcgen05_guardrail_trap_col_being_dealloced_not_returned_by_alloc:
[----:B------:R-:W-:Y:S05]  /*5a20*/  BPT.TRAP 0x1 ;  /* 0x000000040000795c */ /* 0x000fea0000300000 */
[----:B------:R-:W-:-:S04]  /*5a30*/  IMAD.MOV.U32 R3, RZ, RZ, 0x0 ;  /* 0x00000000ff037424 */ /* 0x000fc800078e00ff */
[----:B------:R-:W-:Y:S05]  /*5a40*/  RET.REL.NODEC R2 `(attn_fwd) ;  /* 0xffffffa4026c7950 */ /* 0x000fea0003c3ffff */
        .weak           $__internal_1_$__cuda_sm10x_tcgen05_guardrail_trap_phase_invalid_during_alloc
        .type           $__internal_1_$__cuda_sm10x_tcgen05_guardrail_trap_phase_invalid_during_alloc,@function
        .size           $__internal_1_$__cuda_sm10x_tcgen05_guardrail_trap_phase_invalid_during_alloc,($__internal_2_$__cuda_sm10x_tcgen05_guardrail_trap_unallocated_columns_being_dealloced - $__internal_1_$__cuda_sm10x_tcgen05_guardrail_trap_phase_invalid_during_alloc)
$__internal_1_$__cuda_sm10x_tcgen05_guardrail_trap_phase_invalid_during_alloc:
[----:B------:R-:W-:Y:S05]  /*5a50*/  BPT.TRAP 0x1 ;  /* 0x000000040000795c */ /* 0x000fea0000300000 */
[----:B------:R-:W-:-:S04]  /*5a60*/  IMAD.MOV.U32 R3, RZ, RZ, 0x0 ;  /* 0x00000000ff037424 */ /* 0x000fc800078e00ff */
[----:B------:R-:W-:Y:S05]  /*5a70*/  RET.REL.NODEC R2 `(attn_fwd) ;  /* 0xffffffa402607950 */ /* 0x000fea0003c3ffff */
        .weak           $__internal_2_$__cuda_sm10x_tcgen05_guardrail_trap_unallocated_columns_being_dealloced
        .type           $__internal_2_$__cuda_sm10x_tcgen05_guardrail_trap_unallocated_columns_being_dealloced,@function
        .size           $__internal_2_$__cuda_sm10x_tcgen05_guardrail_trap_unallocated_columns_being_dealloced,(.L_x_27 - $__internal_2_$__cuda_sm10x_tcgen05_guardrail_trap_unallocated_columns_being_dealloced)
$__internal_2_$__cuda_sm10x_tcgen05_guardrail_trap_unallocated_columns_being_dealloced:
[----:B------:R-:W-:Y:S05]  /*5a80*/  BPT.TRAP 0x1 ;  /* 0x000000040000795c */ /* 0x000fea0000300000 */
[----:B------:R-:W-:-:S04]  /*5a90*/  IMAD.MOV.U32 R3, RZ, RZ, 0x0 ;  /* 0x00000000ff037424 */ /* 0x000fc800078e00ff */
[----:B------:R-:W-:Y:S05]  /*5aa0*/  RET.REL.NODEC R2 `(attn_fwd) ;  /* 0xffffffa402547950 */ /* 0x000fea0003c3ffff */
.L_x_24:
[----:B------:R-:W-:-:S00]  /*5ab0*/  BRA `(.L_x_24) ;  /* 0xfffffffc00fc7947 */ /* 0x000fc0000383ffff */
[----:B------:R-:W-:-:S00]  /*5ac0*/  NOP ;  /* 0x0000000000007918 */ /* 0x000fc00000000000 */
        /* <DEDUP_REMOVED lines=11> */
.L_x_27:


//--------------------- .nv.global.init           --------------------------
	.section	.nv.global.init,"aw",@progbits
.nv.global.init:
	.type		_$_str,@object
	.size		_$_str,(.L_3 - _$_str)
_$_str:
        /*0000*/ 	.byte	0x5f, 0x5f, 0x43, 0x55, 0x44, 0x41, 0x5f, 0x46, 0x54, 0x5a, 0x00
.L_3:


//--------------------- .nv.shared.attn_fwd       --------------------------
	.section	.nv.shared.attn_fwd,"aw",@nobits
	.sectionflags	@""
	.align	16
	.zero		1024


//--------------------- .nv.shared.reserved.0     --------------------------
	.section	.nv.shared.reserved.0,"aw",@nobits
	.align	8
	.weak		__nv_reservedSMEM_offset_0_alias
	.size		__nv_reservedSMEM_offset_0_alias, 0, 64
	.other		__nv_reservedSMEM_offset_0_alias,@"STO_CUDA_RESERVED_SHARED STV_DEFAULT"
__nv_reservedSMEM_offset_0_alias:
	.zero		0
.nv.shared.reserved.0:
	.zero		64
	.weak		__nv_reservedSMEM_allocation_phase
	.type		__nv_reservedSMEM_allocation_phase,@object
	.size		__nv_reservedSMEM_allocation_phase,(.L_0 - __nv_reservedSMEM_allocation_phase)
__nv_reservedSMEM_allocation_phase:
	.zero		1
.L_0:
	.zero		7
	.weak		__nv_reservedSMEM_devtool_atexit_pc
	.type		__nv_reservedSMEM_devtool_atexit_pc,@object
	.size		__nv_reservedSMEM_devtool_atexit_pc,(__nv_reservedSMEM_allocation_mask - __nv_reservedSMEM_devtool_atexit_pc)
__nv_reservedSMEM_devtool_atexit_pc:
	.zero		8
	.weak		__nv_reservedSMEM_allocation_mask
	.type		__nv_reservedSMEM_allocation_mask,@object
	.size		__nv_reservedSMEM_allocation_mask,(.L_2 - __nv_reservedSMEM_allocation_mask)
__nv_reservedSMEM_allocation_mask:
	.zero		4
.L_2:


//--------------------- .nv.constant0.attn_fwd    --------------------------
	.section	.nv.constant0.attn_fwd,"a",@progbits
	.sectionflags	@""
	.align	4
.nv.constant0.attn_fwd:
	.zero		1032


//--------------------- SYMBOLS --------------------------

	.type		.nv.reservedSmem.offset0,@object
	.size		.nv.reservedSmem.offset0,0x4
	.type		.nv.reservedSmem.cap,@object
	.size		.nv.reservedSmem.cap,0x4
